	.target	sm_80

	.elftype	@"ET_EXEC"


//--------------------- .note.nv.tkinfo           --------------------------
	.section	.note.nv.tkinfo,"",@"SHT_NOTE"
	.sectionflags	@"SHF_NOTE_NV_TKINFO"
	.tkinfo
        /*0018*/ 	.word	0x00000002
        /*0030*/ 	.string	""
        /*0030*/ 	.string	"ptxas"
        /*0030*/ 	.string	"Cuda compilation tools, release 13.0, V13.0.88"
        /*0030*/ 	.string	"Build cuda_13.0.r13.0/compiler.36424714_0"
        /*0030*/ 	.string	"-v  -suppress-debug-info  -lineinfo  -arch sm_80 "



//--------------------- .note.nv.cuinfo           --------------------------
	.section	.note.nv.cuinfo,"",@"SHT_NOTE"
	.sectionflags	@"SHF_NOTE_NV_CUINFO"
        /*0018*/ 	.short	0x0002
        /*001a*/ 	.short	0x0050
        /*001c*/ 	.short	0x0082
	.zero		2


//--------------------- .nv.info                  --------------------------
	.section	.nv.info,"",@"SHT_CUDA_INFO"
	.align	4


	//----- nvinfo : EIATTR_REGCOUNT
	.align		4
        /*0000*/ 	.byte	0x04, 0x2f
        /*0002*/ 	.short	(.L_1 - .L_0)
	.align		4
.L_0:
        /*0004*/ 	.word	index@(matmul_kernel)
        /*0008*/ 	.word	0x000000ff


	//----- nvinfo : EIATTR_FRAME_SIZE
	.align		4
.L_1:
        /*000c*/ 	.byte	0x04, 0x11
        /*000e*/ 	.short	(.L_3 - .L_2)
	.align		4
.L_2:
        /*0010*/ 	.word	index@(matmul_kernel)
        /*0014*/ 	.word	0x00000078


	//----- nvinfo : EIATTR_MIN_STACK_SIZE
	.align		4
.L_3:
        /*0018*/ 	.byte	0x04, 0x12
        /*001a*/ 	.short	(.L_5 - .L_4)
	.align		4
.L_4:
        /*001c*/ 	.word	index@(matmul_kernel)
        /*0020*/ 	.word	0x00000078
.L_5:


//--------------------- .nv.info.matmul_kernel    --------------------------
	.section	.nv.info.matmul_kernel,"",@"SHT_CUDA_INFO"
	.sectionflags	@""
	.align	4


	//----- nvinfo : EIATTR_CUDA_API_VERSION
	.align		4
        /*0000*/ 	.byte	0x04, 0x37
        /*0002*/ 	.short	(.L_7 - .L_6)
.L_6:
        /*0004*/ 	.word	0x00000082


	//----- nvinfo : EIATTR_SW2861232_WAR
	.align		4
.L_7:
        /*0008*/ 	.byte	0x01, 0x35
	.zero		2


	//----- nvinfo : EIATTR_PARAM_CBANK
	.align		4
        /*000c*/ 	.byte	0x04, 0x0a
        /*000e*/ 	.short	(.L_9 - .L_8)
	.align		4
.L_8:
        /*0010*/ 	.word	index@(.nv.constant0.matmul_kernel)
        /*0014*/ 	.short	0x0160
        /*0016*/ 	.short	0x0050


	//----- nvinfo : EIATTR_CBANK_PARAM_SIZE
	.align		4
.L_9:
        /*0018*/ 	.byte	0x03, 0x19
        /*001a*/ 	.short	0x0050


	//----- nvinfo : EIATTR_KPARAM_INFO
	.align		4
        /*001c*/ 	.byte	0x04, 0x17
        /*001e*/ 	.short	(.L_11 - .L_10)
.L_10:
        /*0020*/ 	.word	0x00000000
        /*0024*/ 	.short	0x000d
        /*0026*/ 	.short	0x0048
        /*0028*/ 	.byte	0x00, 0xf4, 0x21, 0x00


	//----- nvinfo : EIATTR_KPARAM_INFO
	.align		4
.L_11:
        /*002c*/ 	.byte	0x04, 0x17
        /*002e*/ 	.short	(.L_13 - .L_12)
.L_12:
        /*0030*/ 	.word	0x00000000
        /*0034*/ 	.short	0x000c
        /*0036*/ 	.short	0x0040
        /*0038*/ 	.byte	0x00, 0xf4, 0x21, 0x00


	//----- nvinfo : EIATTR_KPARAM_INFO
	.align		4
.L_13:
        /*003c*/ 	.byte	0x04, 0x17
        /*003e*/ 	.short	(.L_15 - .L_14)
.L_14:
        /*0040*/ 	.word	0x00000000
        /*0044*/ 	.short	0x000b
        /*0046*/ 	.short	0x0038
        /*0048*/ 	.byte	0x00, 0xf0, 0x11, 0x00


	//----- nvinfo : EIATTR_KPARAM_INFO
	.align		4
.L_15:
        /*004c*/ 	.byte	0x04, 0x17
        /*004e*/ 	.short	(.L_17 - .L_16)
.L_16:
        /*0050*/ 	.word	0x00000000
        /*0054*/ 	.short	0x000a
        /*0056*/ 	.short	0x0034
        /*0058*/ 	.byte	0x00, 0xf0, 0x11, 0x00


	//----- nvinfo : EIATTR_KPARAM_INFO
	.align		4
.L_17:
        /*005c*/ 	.byte	0x04, 0x17
        /*005e*/ 	.short	(.L_19 - .L_18)
.L_18:
        /*0060*/ 	.word	0x00000000
        /*0064*/ 	.short	0x0009
        /*0066*/ 	.short	0x0030
        /*0068*/ 	.byte	0x00, 0xf0, 0x11, 0x00


	//----- nvinfo : EIATTR_KPARAM_INFO
	.align		4
.L_19:
        /*006c*/ 	.byte	0x04, 0x17
        /*006e*/ 	.short	(.L_21 - .L_20)
.L_20:
        /*0070*/ 	.word	0x00000000
        /*0074*/ 	.short	0x0008
        /*0076*/ 	.short	0x002c
        /*0078*/ 	.byte	0x00, 0xf0, 0x11, 0x00


	//----- nvinfo : EIATTR_KPARAM_INFO
	.align		4
.L_21:
        /*007c*/ 	.byte	0x04, 0x17
        /*007e*/ 	.short	(.L_23 - .L_22)
.L_22:
        /*0080*/ 	.word	0x00000000
        /*0084*/ 	.short	0x0007
        /*0086*/ 	.short	0x0028
        /*0088*/ 	.byte	0x00, 0xf0, 0x11, 0x00


	//----- nvinfo : EIATTR_KPARAM_INFO
	.align		4
.L_23:
        /*008c*/ 	.byte	0x04, 0x17
        /*008e*/ 	.short	(.L_25 - .L_24)
.L_24:
        /*0090*/ 	.word	0x00000000
        /*0094*/ 	.short	0x0006
        /*0096*/ 	.short	0x0024
        /*0098*/ 	.byte	0x00, 0xf0, 0x11, 0x00


	//----- nvinfo : EIATTR_KPARAM_INFO
	.align		4
.L_25:
        /*009c*/ 	.byte	0x04, 0x17
        /*009e*/ 	.short	(.L_27 - .L_26)
.L_26:
        /*00a0*/ 	.word	0x00000000
        /*00a4*/ 	.short	0x0005
        /*00a6*/ 	.short	0x0020
        /*00a8*/ 	.byte	0x00, 0xf0, 0x11, 0x00


	//----- nvinfo : EIATTR_KPARAM_INFO
	.align		4
.L_27:
        /*00ac*/ 	.byte	0x04, 0x17
        /*00ae*/ 	.short	(.L_29 - .L_28)
.L_28:
        /*00b0*/ 	.word	0x00000000
        /*00b4*/ 	.short	0x0004
        /*00b6*/ 	.short	0x001c
        /*00b8*/ 	.byte	0x00, 0xf0, 0x11, 0x00


	//----- nvinfo : EIATTR_KPARAM_INFO
	.align		4
.L_29:
        /*00bc*/ 	.byte	0x04, 0x17
        /*00be*/ 	.short	(.L_31 - .L_30)
.L_30:
        /*00c0*/ 	.word	0x00000000
        /*00c4*/ 	.short	0x0003
        /*00c6*/ 	.short	0x0018
        /*00c8*/ 	.byte	0x00, 0xf0, 0x11, 0x00


	//----- nvinfo : EIATTR_KPARAM_INFO
	.align		4
.L_31:
        /*00cc*/ 	.byte	0x04, 0x17
        /*00ce*/ 	.short	(.L_33 - .L_32)
.L_32:
        /*00d0*/ 	.word	0x00000000
        /*00d4*/ 	.short	0x0002
        /*00d6*/ 	.short	0x0010
        /*00d8*/ 	.byte	0x00, 0xf4, 0x21, 0x00


	//----- nvinfo : EIATTR_KPARAM_INFO
	.align		4
.L_33:
        /*00dc*/ 	.byte	0x04, 0x17
        /*00de*/ 	.short	(.L_35 - .L_34)
.L_34:
        /*00e0*/ 	.word	0x00000000
        /*00e4*/ 	.short	0x0001
        /*00e6*/ 	.short	0x0008
        /*00e8*/ 	.byte	0x00, 0xf4, 0x21, 0x00


	//----- nvinfo : EIATTR_KPARAM_INFO
	.align		4
.L_35:
        /*00ec*/ 	.byte	0x04, 0x17
        /*00ee*/ 	.short	(.L_37 - .L_36)
.L_36:
        /*00f0*/ 	.word	0x00000000
        /*00f4*/ 	.short	0x0000
        /*00f6*/ 	.short	0x0000
        /*00f8*/ 	.byte	0x00, 0xf4, 0x21, 0x00


	//----- nvinfo : EIATTR_MAXREG_COUNT
	.align		4
.L_37:
        /*00fc*/ 	.byte	0x03, 0x1b
        /*00fe*/ 	.short	0x00ff


	//----- nvinfo : EIATTR_NUM_BARRIERS
	.align		4
        /*0100*/ 	.byte	0x02, 0x4c
        /*0102*/ 	.byte	0x01
	.zero		1


	//----- nvinfo : EIATTR_ANNOTATIONS
	.align		4
        /*0104*/ 	.byte	0x04, 0x55
        /*0106*/ 	.short	(.L_39 - .L_38)


	//   ....[0]....
.L_38:
        /*0108*/ 	.word	0x00000001
        /*010c*/ 	.byte	0x40, 0x05, 0x00, 0x00, 0x01, 0x00, 0x00, 0x00, 0x50, 0x05, 0x00, 0x00, 0x01, 0x00, 0x00, 0x00
        /* <DEDUP_REMOVED lines=18> */
        /*023c*/ 	.byte	0x70, 0x38, 0x00, 0x00


	//----- nvinfo : EIATTR_MERCURY_ISA_VERSION
	.align		4
.L_39:
        /*0240*/ 	.byte	0x03, 0x5f
        /*0242*/ 	.short	0x0000


	//----- nvinfo : EIATTR_EXIT_INSTR_OFFSETS
	.align		4
        /*0244*/ 	.byte	0x04, 0x1c
        /*0246*/ 	.short	(.L_41 - .L_40)


	//   ....[0]....
.L_40:
        /*0248*/ 	.word	0x00004f20


	//   ....[1]....
        /*024c*/ 	.word	0x00004f50


	//----- nvinfo : EIATTR_REQNTID
	.align		4
.L_41:
        /*0250*/ 	.byte	0x04, 0x10
        /*0252*/ 	.short	(.L_43 - .L_42)
.L_42:
        /*0254*/ 	.word	0x00000100
        /*0258*/ 	.word	0x00000001
        /*025c*/ 	.word	0x00000001
.L_43:


//--------------------- .nv.callgraph             --------------------------
	.section	.nv.callgraph,"",@"SHT_CUDA_CALLGRAPH"
	.align	4
	.sectionentsize	8
	.align		4
        /*0000*/ 	.word	0x00000000
	.align		4
        /*0004*/ 	.word	0xffffffff
	.align		4
        /*0008*/ 	.word	0x00000000
	.align		4
        /*000c*/ 	.word	0xfffffffe
	.align		4
        /*0010*/ 	.word	0x00000000
	.align		4
        /*0014*/ 	.word	0xfffffffd
	.align		4
        /*0018*/ 	.word	0x00000000
	.align		4
        /*001c*/ 	.word	0xfffffffc


//--------------------- .nv.rel.action            --------------------------
	.section	.nv.rel.action,"",@"SHT_CUDA_RELOCINFO"
	.align	8
	.sectionentsize	8
        /*0000*/ 	.byte	0x73, 0x00, 0x00, 0x00, 0x00, 0x00, 0x00, 0x00, 0x00, 0x00, 0x00, 0x11, 0x25, 0x00, 0x05, 0x36


//--------------------- .nv.constant0.matmul_kernel --------------------------
	.section	.nv.constant0.matmul_kernel,"a",@progbits
	.sectionflags	@""
	.align	4
.nv.constant0.matmul_kernel:
	.zero		432


//--------------------- .text.matmul_kernel       --------------------------
	.section	.text.matmul_kernel,"ax",@progbits
	.sectioninfo	@"SHI_REGISTERS=255"
	.align	128
        .global         matmul_kernel
        .type           matmul_kernel,@function
        .size           matmul_kernel,(.L_x_5 - matmul_kernel)
        .other          matmul_kernel,@"STO_CUDA_ENTRY STV_DEFAULT"
matmul_kernel:
.text.matmul_kernel:
[----:B------:R-:W-:-:S03]  /*0000*/  IMAD.MOV.U32 R1, RZ, RZ, c[0x0][0x28] ;  /* 0x00000a00ff017624 */ /* 0x000fc600078e00ff */
[----:B------:R-:W-:Y:S01]  /*0010*/  IMAD.MOV.U32 R11, RZ, RZ, 0x1f ;  /* 0x0000001fff0b7424 */ /* 0x000fe200078e00ff */
[----:B------:R-:W0:Y:S01]  /*0020*/  S2R R5, SR_CTAID.X ;  /* 0x0000000000057919 */ /* 0x000e220000002500 */
[----:B------:R-:W-:Y:S01]  /*0030*/  IADD3 R1, R1, -0x78, RZ ;  /* 0xffffff8801017810 */ /* 0x000fe20007ffe0ff */
[----:B------:R-:W-:Y:S01]  /*0040*/  ULDC UR6, c[0x0][0x180] ;  /* 0x0000600000067ab9 */ /* 0x000fe20000000800 */
[----:B------:R-:W-:Y:S01]  /*0050*/  IMAD.MOV.U32 R183, RZ, RZ, c[0x0][0x180] ;  /* 0x00006000ffb77624 */ /* 0x000fe200078e00ff */
[----:B------:R-:W-:Y:S01]  /*0060*/  IADD3 R0, R11, c[0x0][0x17c], RZ ;  /* 0x00005f000b007a10 */ /* 0x000fe20007ffe0ff */
[----:B------:R-:W1:Y:S01]  /*0070*/  S2R R15, SR_TID.X ;  /* 0x00000000000f7919 */ /* 0x000e620000002100 */
[----:B------:R-:W-:Y:S02]  /*0080*/  UIADD3 UR6, UR6, 0x1f, URZ ;  /* 0x0000001f06067890 */ /* 0x000fe4000fffe03f */
[----:B------:R-:W-:Y:S01]  /*0090*/  SHF.R.S32.HI R3, RZ, 0x1f, R0 ;  /* 0x0000001fff037819 */ /* 0x000fe20000011400 */
[----:B------:R-:W-:-:S02]  /*00a0*/  ULDC.64 UR8, c[0x0][0x118] ;  /* 0x0000460000087ab9 */ /* 0x000fc40000000a00 */
[----:B------:R-:W-:Y:S01]  /*00b0*/  UISETP.GT.AND UP0, UPT, UR6, 0x1f, UPT ;  /* 0x0000001f0600788c */ /* 0x000fe2000bf04270 */
[----:B------:R-:W-:-:S04]  /*00c0*/  LEA.HI R3, R3, R0, RZ, 0x5 ;  /* 0x0000000003037211 */ /* 0x000fc800078f28ff */
[----:B------:R-:W-:-:S05]  /*00d0*/  SHF.R.S32.HI R3, RZ, 0x5, R3 ;  /* 0x00000005ff037819 */ /* 0x000fca0000011403 */
[----:B------:R-:W-:Y:S01]  /*00e0*/  IMAD.SHL.U32 R4, R3, 0x8, RZ ;  /* 0x0000000803047824 */ /* 0x000fe200078e00ff */
[----:B0-----:R-:W-:-:S04]  /*00f0*/  IABS R8, R5 ;  /* 0x0000000500087213 */ /* 0x001fc80000000000 */
[-C--:B------:R-:W-:Y:S02]  /*0100*/  IABS R7, R4.reuse ;  /* 0x0000000400077213 */ /* 0x080fe40000000000 */
[----:B------:R-:W-:Y:S02]  /*0110*/  IABS R10, R4 ;  /* 0x00000004000a7213 */ /* 0x000fe40000000000 */
[----:B------:R-:W0:Y:S01]  /*0120*/  I2F.RP R0, R7 ;  /* 0x0000000700007306 */ /* 0x000e220000209400 */
[C---:B-1----:R-:W-:Y:S02]  /*0130*/  LOP3.LUT R32, R15.reuse, 0xff, RZ, 0xc0, !PT ;  /* 0x000000ff0f207812 */ /* 0x042fe400078ec0ff */
[----:B------:R-:W-:-:S05]  /*0140*/  LOP3.LUT R34, R15, 0xe0, RZ, 0xc0, !PT ;  /* 0x000000e00f227812 */ /* 0x000fca00078ec0ff */
[----:B0-----:R-:W0:Y:S02]  /*0150*/  MUFU.RCP R0, R0 ;  /* 0x0000000000007308 */ /* 0x001e240000001000 */
[----:B0-----:R-:W-:Y:S01]  /*0160*/  IADD3 R2, R0, 0xffffffe, RZ ;  /* 0x0ffffffe00027810 */ /* 0x001fe20007ffe0ff */
[----:B------:R-:W-:-:S05]  /*0170*/  IMAD.MOV R0, RZ, RZ, -R10 ;  /* 0x000000ffff007224 */ /* 0x000fca00078e0a0a */
[----:B------:R0:W1:Y:S02]  /*0180*/  F2I.FTZ.U32.TRUNC.NTZ R3, R2 ;  /* 0x0000000200037305 */ /* 0x000064000021f000 */
[----:B0-----:R-:W-:Y:S02]  /*0190*/  IMAD.MOV.U32 R2, RZ, RZ, RZ ;  /* 0x000000ffff027224 */ /* 0x001fe400078e00ff */
[----:B-1----:R-:W-:-:S04]  /*01a0*/  IMAD.MOV R6, RZ, RZ, -R3 ;  /* 0x000000ffff067224 */ /* 0x002fc800078e0a03 */
[----:B------:R-:W-:Y:S02]  /*01b0*/  IMAD R9, R6, R7, RZ ;  /* 0x0000000706097224 */ /* 0x000fe400078e02ff */
[----:B------:R-:W-:Y:S02]  /*01c0*/  IMAD.MOV.U32 R6, RZ, RZ, R8 ;  /* 0x000000ffff067224 */ /* 0x000fe400078e0008 */
[----:B------:R-:W-:-:S06]  /*01d0*/  IMAD.HI.U32 R3, R3, R9, R2 ;  /* 0x0000000903037227 */ /* 0x000fcc00078e0002 */
[----:B------:R-:W-:-:S04]  /*01e0*/  IMAD.HI.U32 R3, R3, R6, RZ ;  /* 0x0000000603037227 */ /* 0x000fc800078e00ff */
[----:B------:R-:W-:-:S05]  /*01f0*/  IMAD R0, R3, R0, R6 ;  /* 0x0000000003007224 */ /* 0x000fca00078e0206 */
[----:B------:R-:W-:-:S13]  /*0200*/  ISETP.GT.U32.AND P1, PT, R7, R0, PT ;  /* 0x000000000700720c */ /* 0x000fda0003f24070 */
[----:B------:R-:W-:Y:S01]  /*0210*/  @!P1 IMAD.IADD R0, R0, 0x1, -R7 ;  /* 0x0000000100009824 */ /* 0x000fe200078e0a07 */
[----:B------:R-:W-:Y:S02]  /*0220*/  @!P1 IADD3 R3, R3, 0x1, RZ ;  /* 0x0000000103039810 */ /* 0x000fe40007ffe0ff */
[----:B------:R-:W-:Y:S02]  /*0230*/  ISETP.NE.AND P1, PT, R4, RZ, PT ;  /* 0x000000ff0400720c */ /* 0x000fe40003f25270 */
[----:B------:R-:W-:Y:S02]  /*0240*/  ISETP.GE.U32.AND P0, PT, R0, R7, PT ;  /* 0x000000070000720c */ /* 0x000fe40003f06070 */
[----:B------:R-:W-:-:S04]  /*0250*/  LOP3.LUT R0, R5, R4, RZ, 0x3c, !PT ;  /* 0x0000000405007212 */ /* 0x000fc800078e3cff */
[----:B------:R-:W-:Y:S01]  /*0260*/  ISETP.GE.AND P2, PT, R0, RZ, PT ;  /* 0x000000ff0000720c */ /* 0x000fe20003f46270 */
[----:B------:R-:W-:-:S05]  /*0270*/  IMAD.MOV.U32 R0, RZ, RZ, c[0x0][0x178] ;  /* 0x00005e00ff007624 */ /* 0x000fca00078e00ff */
[----:B------:R-:W-:Y:S02]  /*0280*/  IADD3 R0, R0, 0x1ff, RZ ;  /* 0x000001ff00007810 */ /* 0x000fe40007ffe0ff */
[----:B------:R-:W-:-:S05]  /*0290*/  @P0 IADD3 R3, R3, 0x1, RZ ;  /* 0x0000000103030810 */ /* 0x000fca0007ffe0ff */
[----:B------:R-:W-:Y:S01]  /*02a0*/  IMAD.MOV.U32 R2, RZ, RZ, R3 ;  /* 0x000000ffff027224 */ /* 0x000fe200078e0003 */
[----:B------:R-:W-:-:S03]  /*02b0*/  SHF.R.S32.HI R3, RZ, 0x1f, R0 ;  /* 0x0000001fff037819 */ /* 0x000fc60000011400 */
[----:B------:R-:W-:Y:S01]  /*02c0*/  @!P2 IMAD.MOV R2, RZ, RZ, -R2 ;  /* 0x000000ffff02a224 */ /* 0x000fe200078e0a02 */
[----:B------:R-:W-:Y:S02]  /*02d0*/  @!P1 LOP3.LUT R2, RZ, R4, RZ, 0x33, !PT ;  /* 0x00000004ff029212 */ /* 0x000fe400078e33ff */
[----:B------:R-:W-:-:S03]  /*02e0*/  LEA.HI R3, R3, R0, RZ, 0x9 ;  /* 0x0000000003037211 */ /* 0x000fc600078f48ff */
[----:B------:R-:W-:Y:S02]  /*02f0*/  IMAD.SHL.U32 R6, R2, 0x8, RZ ;  /* 0x0000000802067824 */ /* 0x000fe400078e00ff */
[----:B------:R-:W-:-:S03]  /*0300*/  IMAD.MOV R2, RZ, RZ, -R2 ;  /* 0x000000ffff027224 */ /* 0x000fc600078e0a02 */
[----:B------:R-:W-:Y:S01]  /*0310*/  LEA.HI.SX32 R3, R3, -R6, 0x17 ;  /* 0x8000000603037211 */ /* 0x000fe200078fbaff */
[----:B------:R-:W-:-:S03]  /*0320*/  IMAD R4, R4, R2, R5 ;  /* 0x0000000204047224 */ /* 0x000fc600078e0205 */
[----:B------:R-:W-:Y:S02]  /*0330*/  IMNMX R13, R3, 0x8, PT ;  /* 0x00000008030d7817 */ /* 0x000fe40003800200 */
[----:B------:R-:W-:Y:S02]  /*0340*/  IABS R9, R4 ;  /* 0x0000000400097213 */ /* 0x000fe40000000000 */
[----:B------:R-:W-:-:S04]  /*0350*/  IABS R7, R13 ;  /* 0x0000000d00077213 */ /* 0x000fc80000000000 */
[----:B------:R-:W0:Y:S08]  /*0360*/  I2F.RP R0, R7 ;  /* 0x0000000700007306 */ /* 0x000e300000209400 */
[----:B0-----:R-:W0:Y:S02]  /*0370*/  MUFU.RCP R0, R0 ;  /* 0x0000000000007308 */ /* 0x001e240000001000 */
[----:B0-----:R-:W-:-:S06]  /*0380*/  IADD3 R3, R0, 0xffffffe, RZ ;  /* 0x0ffffffe00037810 */ /* 0x001fcc0007ffe0ff */
[----:B------:R-:W0:Y:S02]  /*0390*/  F2I.FTZ.U32.TRUNC.NTZ R3, R3 ;  /* 0x0000000300037305 */ /* 0x000e24000021f000 */
[----:B0-----:R-:W-:-:S04]  /*03a0*/  IMAD.MOV R8, RZ, RZ, -R3 ;  /* 0x000000ffff087224 */ /* 0x001fc800078e0a03 */
[----:B------:R-:W-:Y:S01]  /*03b0*/  IMAD.MOV.U32 R2, RZ, RZ, R8 ;  /* 0x000000ffff027224 */ /* 0x000fe200078e0008 */
[----:B------:R-:W-:-:S03]  /*03c0*/  IABS R8, R13 ;  /* 0x0000000d00087213 */ /* 0x000fc60000000000 */
[----:B------:R-:W-:Y:S02]  /*03d0*/  IMAD R5, R2, R7, RZ ;  /* 0x0000000702057224 */ /* 0x000fe400078e02ff */
[----:B------:R-:W-:Y:S02]  /*03e0*/  IMAD.MOV.U32 R2, RZ, RZ, RZ ;  /* 0x000000ffff027224 */ /* 0x000fe400078e00ff */
[----:B------:R-:W-:Y:S02]  /*03f0*/  IMAD.MOV R0, RZ, RZ, -R8 ;  /* 0x000000ffff007224 */ /* 0x000fe400078e0a08 */
        /* <DEDUP_REMOVED lines=9> */
[----:B------:R-:W-:-:S07]  /*0490*/  ISETP.GE.AND P2, PT, R0, RZ, PT ;  /* 0x000000ff0000720c */ /* 0x000fce0003f46270 */
[----:B------:R-:W-:Y:S02]  /*04a0*/  @P0 IADD3 R2, R2, 0x1, RZ ;  /* 0x0000000102020810 */ /* 0x000fe40007ffe0ff */
[----:B------:R-:W-:-:S04]  /*04b0*/  PLOP3.LUT P0, PT, PT, PT, UP0, 0x80, 0x0 ;  /* 0x000000000000781c */ /* 0x000fc80003f0f008 */
[----:B------:R-:W-:Y:S01]  /*04c0*/  @!P2 IMAD.MOV R2, RZ, RZ, -R2 ;  /* 0x000000ffff02a224 */ /* 0x000fe200078e0a02 */
[----:B------:R-:W-:-:S05]  /*04d0*/  @!P1 LOP3.LUT R2, RZ, R13, RZ, 0x33, !PT ;  /* 0x0000000dff029212 */ /* 0x000fca00078e33ff */
[----:B------:R-:W-:Y:S02]  /*04e0*/  IMAD.MOV R0, RZ, RZ, -R2 ;  /* 0x000000ffff007224 */ /* 0x000fe400078e0a02 */
[----:B------:R-:W-:Y:S02]  /*04f0*/  IMAD.SHL.U32 R35, R2, 0x20, RZ ;  /* 0x0000002002237824 */ /* 0x000fe400078e00ff */
[----:B------:R-:W-:-:S04]  /*0500*/  IMAD R0, R13, R0, R4 ;  /* 0x000000000d007224 */ /* 0x000fc800078e0204 */
[----:B------:R-:W-:-:S04]  /*0510*/  IMAD.IADD R0, R6, 0x1, R0 ;  /* 0x0000000106007824 */ /* 0x000fc800078e0200 */
[----:B------:R-:W-:-:S05]  /*0520*/  IMAD R14, R0, 0x200, R32 ;  /* 0x00000200000e7824 */ /* 0x000fca00078e0220 */
[----:B------:R-:W-:Y:S01]  /*0530*/  IADD3 R33, R14, 0x100, RZ ;  /* 0x000001000e217810 */ /* 0x000fe20007ffe0ff */
[----:B------:R0:W-:Y:S04]  /*0540*/  STL [R1+0x44], R14 ;  /* 0x0000440e01007387 */ /* 0x0001e80000100800 */
[----:B------:R0:W-:Y:S04]  /*0550*/  STL [R1+0x40], R35 ;  /* 0x0000402301007387 */ /* 0x0001e80000100800 */
[----:B------:R0:W-:Y:S01]  /*0560*/  STL [R1+0x48], R33 ;  /* 0x0000482101007387 */ /* 0x0001e20000100800 */
[----:B------:R-:W-:Y:S05]  /*0570*/  @P0 BRA `(.L_x_0) ;  /* 0x0000013000000947 */ /* 0x000fea0003800000 */
[----:B------:R-:W-:Y:S01]  /*0580*/  IMAD.SHL.U32 R0, R15, 0x200, RZ ;  /* 0x000002000f007824 */ /* 0x000fe200078e00ff */
[----:B------:R-:W-:Y:S01]  /*0590*/  CS2R R140, SRZ ;  /* 0x00000000008c7805 */ /* 0x000fe2000001ff00 */
[----:B------:R-:W-:Y:S01]  /*05a0*/  CS2R R142, SRZ ;  /* 0x00000000008e7805 */ /* 0x000fe2000001ff00 */
[----:B------:R-:W-:Y:S01]  /*05b0*/  CS2R R28, SRZ ;  /* 0x00000000001c7805 */ /* 0x000fe2000001ff00 */
[----:B------:R-:W-:Y:S01]  /*05c0*/  CS2R R30, SRZ ;  /* 0x00000000001e7805 */ /* 0x000fe2000001ff00 */
[----:B------:R1:W-:Y:S01]  /*05d0*/  STL [R1+0x5c], R0 ;  /* 0x00005c0001007387 */ /* 0x0003e20000100800 */
[----:B------:R-:W-:Y:S01]  /*05e0*/  CS2R R124, SRZ ;  /* 0x00000000007c7805 */ /* 0x000fe2000001ff00 */
        /* <DEDUP_REMOVED lines=11> */
[----:B------:R-:W-:Y:S05]  /*06a0*/  BRA `(.L_x_1) ;  /* 0x0000319000007947 */ /* 0x000fea0003800000 */
.L_x_0:
[----:B------:R-:W-:Y:S01]  /*06b0*/  IABS R12, c[0x0][0x178] ;  /* 0x00005e00000c7a13 */ /* 0x000fe20000000000 */
[----:B------:R-:W-:Y:S01]  /*06c0*/  IMAD.SHL.U32 R202, R15, 0x2, RZ ;  /* 0x000000020fca7824 */ /* 0x000fe200078e00ff */
[----:B------:R-:W-:Y:S01]  /*06d0*/  IABS R13, c[0x0][0x17c] ;  /* 0x00005f00000d7a13 */ /* 0x000fe20000000000 */
[----:B------:R-:W-:Y:S01]  /*06e0*/  ULDC.64 UR4, c[0x0][0x188] ;  /* 0x0000620000047ab9 */ /* 0x000fe20000000a00 */
[----:B------:R-:W1:Y:S01]  /*06f0*/  I2F.RP R6, R12 ;  /* 0x0000000c00067306 */ /* 0x000e620000209400 */
[----:B------:R-:W-:Y:S01]  /*0700*/  LEA.HI R8, R34, R35, RZ, 0x1b ;  /* 0x0000002322087211 */ /* 0x000fe200078fd8ff */
[----:B------:R-:W-:Y:S01]  /*0710*/  UIMAD UR10, UR4, 0x1e, URZ ;  /* 0x0000001e040a78a4 */ /* 0x000fe2000f8e023f */
[----:B------:R-:W-:Y:S01]  /*0720*/  IABS R9, R33 ;  /* 0x0000002100097213 */ /* 0x000fe20000000000 */
[----:B------:R-:W-:Y:S01]  /*0730*/  IMAD R11, R11, c[0x0][0x188], RZ ;  /* 0x000062000b0b7a24 */ /* 0x000fe200078e02ff */
[----:B------:R-:W-:Y:S01]  /*0740*/  IABS R10, R14 ;  /* 0x0000000e000a7213 */ /* 0x000fe20000000000 */
[----:B------:R-:W-:Y:S01]  /*0750*/  UIMAD UR11, UR4, 0x1d, URZ ;  /* 0x0000001d040b78a4 */ /* 0x000fe2000f8e023f */
[----:B------:R-:W-:Y:S01]  /*0760*/  ISETP.GE.AND P1, PT, R8, RZ, PT ;  /* 0x000000ff0800720c */ /* 0x000fe20003f26270 */
[----:B------:R-:W2:Y:S01]  /*0770*/  I2F.RP R0, R13 ;  /* 0x0000000d00007306 */ /* 0x000ea20000209400 */
[----:B------:R-:W-:Y:S01]  /*0780*/  UIMAD UR12, UR4, 0x1c, URZ ;  /* 0x0000001c040c78a4 */ /* 0x000fe2000f8e023f */
[----:B------:R-:W-:Y:S01]  /*0790*/  IMAD.MOV.U32 R179, RZ, RZ, c[0x0][0x188] ;  /* 0x00006200ffb37624 */ /* 0x000fe200078e00ff */
[----:B------:R-:W-:Y:S01]  /*07a0*/  UIMAD UR23, UR4, 0x11, URZ ;  /* 0x00000011041778a4 */ /* 0x000fe2000f8e023f */
[----:B------:R-:W-:Y:S01]  /*07b0*/  CS2R R144, SRZ ;  /* 0x0000000000907805 */ /* 0x000fe2000001ff00 */
[----:B------:R-:W-:Y:S01]  /*07c0*/  USHF.L.U32 UR24, UR4, 0x4, URZ ;  /* 0x0000000404187899 */ /* 0x000fe2000800063f */
[----:B------:R-:W-:Y:S01]  /*07d0*/  CS2R R146, SRZ ;  /* 0x0000000000927805 */ /* 0x000fe2000001ff00 */
[----:B------:R-:W-:Y:S01]  /*07e0*/  IMAD.U32 R17, RZ, RZ, UR12 ;  /* 0x0000000cff117e24 */ /* 0x000fe2000f8e00ff */
[----:B-1----:R-:W1:Y:S01]  /*07f0*/  MUFU.RCP R6, R6 ;  /* 0x0000000600067308 */ /* 0x002e620000001000 */
[----:B------:R-:W-:Y:S01]  /*0800*/  UIMAD UR25, UR4, 0xf, URZ ;  /* 0x0000000f041978a4 */ /* 0x000fe2000f8e023f */
[----:B------:R-:W-:Y:S01]  /*0810*/  IMAD.U32 R19, RZ, RZ, UR23 ;  /* 0x00000017ff137e24 */ /* 0x000fe2000f8e00ff */
[----:B------:R-:W-:Y:S01]  /*0820*/  UIMAD UR26, UR4, 0xe, URZ ;  /* 0x0000000e041a78a4 */ /* 0x000fe2000f8e023f */
[----:B------:R-:W-:Y:S01]  /*0830*/  IMAD.U32 R21, RZ, RZ, UR24 ;  /* 0x00000018ff157e24 */ /* 0x000fe2000f8e00ff */
[----:B------:R-:W-:Y:S01]  /*0840*/  UIMAD UR27, UR4, 0xd, URZ ;  /* 0x0000000d041b78a4 */ /* 0x000fe2000f8e023f */
[----:B------:R-:W-:Y:S01]  /*0850*/  CS2R R140, SRZ ;  /* 0x00000000008c7805 */ /* 0x000fe2000001ff00 */
[----:B------:R-:W-:Y:S01]  /*0860*/  USHF.L.U32 UR7, UR5, 0x5, URZ ;  /* 0x0000000505077899 */ /* 0x000fe2000800063f */
[----:B--2---:R-:W2:Y:S01]  /*0870*/  MUFU.RCP R0, R0 ;  /* 0x0000000000007308 */ /* 0x004ea20000001000 */
[----:B------:R-:W-:Y:S01]  /*0880*/  UIMAD UR28, UR4, 0xc, URZ ;  /* 0x0000000c041c78a4 */ /* 0x000fe2000f8e023f */
[----:B------:R-:W-:Y:S01]  /*0890*/  IMAD.U32 R23, RZ, RZ, UR25 ;  /* 0x00000019ff177e24 */ /* 0x000fe2000f8e00ff */
[----:B------:R-:W-:Y:S01]  /*08a0*/  UIMAD UR13, UR4, 0x1b, URZ ;  /* 0x0000001b040d78a4 */ /* 0x000fe2000f8e023f */
[----:B------:R-:W-:Y:S01]  /*08b0*/  IMAD.U32 R25, RZ, RZ, UR26 ;  /* 0x0000001aff197e24 */ /* 0x000fe2000f8e00ff */
[----:B------:R-:W-:Y:S01]  /*08c0*/  UIMAD UR14, UR4, 0x1a, URZ ;  /* 0x0000001a040e78a4 */ /* 0x000fe2000f8e023f */
[----:B------:R-:W-:Y:S01]  /*08d0*/  IMAD.U32 R27, RZ, RZ, UR27 ;  /* 0x0000001bff1b7e24 */ /* 0x000fe2000f8e00ff */
[----:B------:R-:W-:Y:S01]  /*08e0*/  UIMAD UR15, UR4, 0x19, URZ ;  /* 0x00000019040f78a4 */ /* 0x000fe2000f8e023f */
[----:B-1----:R-:W-:Y:S01]  /*08f0*/  IADD3 R4, R6, 0xffffffe, RZ ;  /* 0x0ffffffe06047810 */ /* 0x002fe20007ffe0ff */
[----:B------:R-:W-:Y:S01]  /*0900*/  UIMAD UR16, UR4, 0x18, URZ ;  /* 0x00000018041078a4 */ /* 0x000fe2000f8e023f */
[----:B------:R-:W-:Y:S01]  /*0910*/  IMAD.U32 R29, RZ, RZ, UR28 ;  /* 0x0000001cff1d7e24 */ /* 0x000fe2000f8e00ff */
[----:B------:R-:W-:Y:S01]  /*0920*/  UIMAD UR17, UR4, 0x17, URZ ;  /* 0x00000017041178a4 */ /* 0x000fe2000f8e023f */
[----:B------:R1:W3:Y:S01]  /*0930*/  F2I.FTZ.U32.TRUNC.NTZ R5, R4 ;  /* 0x0000000400057305 */ /* 0x0002e2000021f000 */
[----:B------:R-:W-:Y:S01]  /*0940*/  UIMAD UR18, UR4, 0x16, URZ ;  /* 0x00000016041278a4 */ /* 0x000fe2000f8e023f */
[----:B------:R-:W-:Y:S01]  /*0950*/  IMAD.U32 R247, RZ, RZ, UR13 ;  /* 0x0000000dfff77e24 */ /* 0x000fe2000f8e00ff */
[----:B------:R-:W-:Y:S01]  /*0960*/  UIMAD UR19, UR4, 0x15, URZ ;  /* 0x00000015041378a4 */ /* 0x000fe2000f8e023f */
[----:B--2---:R-:W-:Y:S01]  /*0970*/  IADD3 R2, R0, 0xffffffe, RZ ;  /* 0x0ffffffe00027810 */ /* 0x004fe20007ffe0ff */
[----:B------:R-:W-:Y:S01]  /*0980*/  UIMAD UR20, UR4, 0x14, URZ ;  /* 0x00000014041478a4 */ /* 0x000fe2000f8e023f */
[----:B------:R-:W-:Y:S01]  /*0990*/  IADD3 R0, R8, 0x18, RZ ;  /* 0x0000001808007810 */ /* 0x000fe20007ffe0ff */
[----:B------:R-:W-:Y:S01]  /*09a0*/  UIMAD UR21, UR4, 0x13, URZ ;  /* 0x00000013041578a4 */ /* 0x000fe2000f8e023f */
[----:B------:R2:W4:Y:S01]  /*09b0*/  F2I.FTZ.U32.TRUNC.NTZ R3, R2 ;  /* 0x0000000200037305 */ /* 0x000522000021f000 */
[----:B-1----:R-:W-:Y:S01]  /*09c0*/  IMAD.MOV.U32 R4, RZ, RZ, RZ ;  /* 0x000000ffff047224 */ /* 0x002fe200078e00ff */
[----:B------:R-:W-:Y:S01]  /*09d0*/  ISETP.GE.AND P0, PT, R0, RZ, PT ;  /* 0x000000ff0000720c */ /* 0x000fe20003f06270 */
[----:B------:R-:W-:Y:S01]  /*09e0*/  UIMAD UR22, UR4, 0x12, URZ ;  /* 0x00000012041678a4 */ /* 0x000fe2000f8e023f */
[----:B------:R-:W-:Y:S01]  /*09f0*/  IMAD.U32 R239, RZ, RZ, UR14 ;  /* 0x0000000effef7e24 */ /* 0x000fe2000f8e00ff */
[----:B------:R-:W-:Y:S01]  /*0a00*/  UIMAD UR29, UR4, 0xb, URZ ;  /* 0x0000000b041d78a4 */ /* 0x000fe2000f8e023f */
[----:B------:R-:W-:Y:S01]  /*0a10*/  IMAD.U32 R231, RZ, RZ, UR15 ;  /* 0x0000000fffe77e24 */ /* 0x000fe2000f8e00ff */
[----:B------:R-:W-:Y:S01]  /*0a20*/  UIMAD UR30, UR4, 0xa, URZ ;  /* 0x0000000a041e78a4 */ /* 0x000fe2000f8e023f */
[----:B---3--:R-:W-:Y:S01]  /*0a30*/  IMAD.MOV R7, RZ, RZ, -R5 ;  /* 0x000000ffff077224 */ /* 0x008fe200078e0a05 */
[----:B------:R-:W-:Y:S01]  /*0a40*/  UIMAD UR31, UR4, 0x9, URZ ;  /* 0x00000009041f78a4 */ /* 0x000fe2000f8e023f */
[----:B--2---:R-:W-:Y:S01]  /*0a50*/  IMAD.MOV.U32 R2, RZ, RZ, RZ ;  /* 0x000000ffff027224 */ /* 0x004fe200078e00ff */
[----:B------:R-:W-:Y:S01]  /*0a60*/  USHF.L.U32 UR32, UR4, 0x3, URZ ;  /* 0x0000000304207899 */ /* 0x000fe2000800063f */
[----:B------:R-:W-:Y:S01]  /*0a70*/  IMAD R7, R7, R12, RZ ;  /* 0x0000000c07077224 */ /* 0x000fe200078e02ff */
[----:B------:R-:W-:Y:S01]  /*0a80*/  UIMAD UR33, UR4, 0x7, URZ ;  /* 0x00000007042178a4 */ /* 0x000fe2000f8e023f */
[----:B------:R-:W-:Y:S01]  /*0a90*/  IMAD.U32 R223, RZ, RZ, UR16 ;  /* 0x00000010ffdf7e24 */ /* 0x000fe2000f8e00ff */
[----:B------:R-:W-:Y:S01]  /*0aa0*/  UIMAD UR34, UR4, 0x6, URZ ;  /* 0x00000006042278a4 */ /* 0x000fe2000f8e023f */
[----:B----4-:R-:W-:Y:S01]  /*0ab0*/  IMAD.MOV R6, RZ, RZ, -R3 ;  /* 0x000000ffff067224 */ /* 0x010fe200078e0a03 */
[----:B------:R-:W-:Y:S01]  /*0ac0*/  UIMAD UR35, UR4, 0x5, URZ ;  /* 0x00000005042378a4 */ /* 0x000fe2000f8e023f */
[----:B------:R-:W-:Y:S01]  /*0ad0*/  IMAD.HI.U32 R4, R5, R7, R4 ;  /* 0x0000000705047227 */ /* 0x000fe200078e0004 */
[----:B------:R-:W-:Y:S01]  /*0ae0*/  USHF.L.U32 UR36, UR4, 0x2, URZ ;  /* 0x0000000204247899 */ /* 0x000fe2000800063f */
[----:B------:R-:W-:Y:S01]  /*0af0*/  CS2R R142, SRZ ;  /* 0x00000000008e7805 */ /* 0x000fe2000001ff00 */
[----:B------:R-:W-:Y:S01]  /*0b00*/  UIMAD UR37, UR4, 0x3, URZ ;  /* 0x00000003042578a4 */ /* 0x000fe2000f8e023f */
[----:B------:R-:W-:Y:S01]  /*0b10*/  IMAD.MOV.U32 R7, RZ, RZ, R9 ;  /* 0x000000ffff077224 */ /* 0x000fe200078e0009 */
[----:B------:R-:W-:Y:S01]  /*0b20*/  USHF.L.U32 UR5, UR4, 0x1, URZ ;  /* 0x0000000104057899 */ /* 0x000fe2000800063f */
[----:B------:R-:W-:Y:S01]  /*0b30*/  IMAD R5, R6, R13, RZ ;  /* 0x0000000d06057224 */ /* 0x000fe200078e02ff */
[----:B------:R-:W-:Y:S01]  /*0b40*/  IABS R6, R0 ;  /* 0x0000000000067213 */ /* 0x000fe20000000000 */
[----:B------:R-:W-:Y:S01]  /*0b50*/  IMAD.HI.U32 R0, R4, R7, RZ ;  /* 0x0000000704007227 */ /* 0x000fe200078e00ff */
[----:B------:R-:W-:Y:S01]  /*0b60*/  USHF.L.U32 UR38, UR4, 0x5, URZ ;  /* 0x0000000504267899 */ /* 0x000fe2000800063f */
[----:B------:R-:W-:Y:S01]  /*0b70*/  CS2R R136, SRZ ;  /* 0x0000000000887805 */ /* 0x000fe2000001ff00 */
[----:B------:R-:W-:Y:S01]  /*0b80*/  USHF.R.S32.HI UR4, URZ, 0x1f, UR6 ;  /* 0x0000001f3f047899 */ /* 0x000fe20008011406 */
[----:B------:R-:W-:Y:S01]  /*0b90*/  IMAD.HI.U32 R2, R3, R5, R2 ;  /* 0x0000000503027227 */ /* 0x000fe200078e0002 */
[----:B------:R-:W-:Y:S01]  /*0ba0*/  IADD3 R3, R8, 0x10, RZ ;  /* 0x0000001008037810 */ /* 0x000fe20007ffe0ff */
[----:B------:R-:W-:Y:S01]  /*0bb0*/  CS2R R138, SRZ ;  /* 0x00000000008a7805 */ /* 0x000fe2000001ff00 */
[----:B------:R-:W-:Y:S01]  /*0bc0*/  ULEA.HI UR4, UR4, UR6, URZ, 0x5 ;  /* 0x0000000604047291 */ /* 0x000fe2000f8f283f */
[----:B------:R-:W-:Y:S01]  /*0bd0*/  IMAD.MOV.U32 R5, RZ, RZ, R6 ;  /* 0x000000ffff057224 */ /* 0x000fe200078e0006 */
[----:B------:R-:W-:Y:S01]  /*0be0*/  ISETP.GE.AND P3, PT, R3, RZ, PT ;  /* 0x000000ff0300720c */ /* 0x000fe20003f66270 */
[----:B------:R-:W-:Y:S01]  /*0bf0*/  IMAD.MOV R6, RZ, RZ, -R0 ;  /* 0x000000ffff067224 */ /* 0x000fe200078e0a00 */
[----:B------:R-:W-:Y:S01]  /*0c00*/  CS2R R132, SRZ ;  /* 0x0000000000847805 */ /* 0x000fe2000001ff00 */
[----:B------:R-:W-:Y:S01]  /*0c10*/  IMAD.MOV.U32 R9, RZ, RZ, R10 ;  /* 0x000000ffff097224 */ /* 0x000fe200078e000a */
[----:B------:R-:W-:Y:S01]  /*0c20*/  IABS R10, R8 ;  /* 0x00000008000a7213 */ /* 0x000fe20000000000 */
[----:B------:R-:W-:Y:S01]  /*0c30*/  IMAD R6, R12, R6, R7 ;  /* 0x000000060c067224 */ /* 0x000fe200078e0207 */
[----:B------:R-:W-:Y:S01]  /*0c40*/  CS2R R134, SRZ ;  /* 0x0000000000867805 */ /* 0x000fe2000001ff00 */
[----:B------:R-:W-:Y:S01]  /*0c50*/  IMAD.HI.U32 R4, R4, R9, RZ ;  /* 0x0000000904047227 */ /* 0x000fe200078e00ff */
[----:B------:R-:W-:Y:S01]  /*0c60*/  CS2R R128, SRZ ;  /* 0x0000000000807805 */ /* 0x000fe2000001ff00 */
[----:B------:R-:W-:Y:S01]  /*0c70*/  CS2R R130, SRZ ;  /* 0x0000000000827805 */ /* 0x000fe2000001ff00 */
[----:B------:R-:W-:Y:S01]  /*0c80*/  ISETP.GT.U32.AND P4, PT, R12, R6, PT ;  /* 0x000000060c00720c */ /* 0x000fe20003f84070 */
[----:B------:R-:W-:Y:S01]  /*0c90*/  IMAD.MOV R4, RZ, RZ, -R4 ;  /* 0x000000ffff047224 */ /* 0x000fe200078e0a04 */
[----:B------:R-:W-:Y:S01]  /*0ca0*/  CS2R R124, SRZ ;  /* 0x00000000007c7805 */ /* 0x000fe2000001ff00 */
[----:B------:R-:W-:Y:S01]  /*0cb0*/  IMAD.HI.U32 R0, R2, R5, RZ ;  /* 0x0000000502007227 */ /* 0x000fe200078e00ff */
[----:B------:R-:W-:Y:S01]  /*0cc0*/  CS2R R126, SRZ ;  /* 0x00000000007e7805 */ /* 0x000fe2000001ff00 */
[----:B------:R-:W-:Y:S01]  /*0cd0*/  CS2R R120, SRZ ;  /* 0x0000000000787805 */ /* 0x000fe2000001ff00 */
[----:B------:R-:W-:Y:S01]  /*0ce0*/  CS2R R122, SRZ ;  /* 0x00000000007a7805 */ /* 0x000fe2000001ff00 */
[----:B------:R-:W-:Y:S01]  /*0cf0*/  IMAD R7, R12, R4, R9 ;  /* 0x000000040c077224 */ /* 0x000fe200078e0209 */
[----:B------:R-:W-:Y:S01]  /*0d00*/  CS2R R116, SRZ ;  /* 0x0000000000747805 */ /* 0x000fe2000001ff00 */
[----:B------:R-:W-:Y:S01]  /*0d10*/  IMAD.MOV R0, RZ, RZ, -R0 ;  /* 0x000000ffff007224 */ /* 0x000fe200078e0a00 */
[----:B------:R-:W-:Y:S01]  /*0d20*/  CS2R R118, SRZ ;  /* 0x0000000000767805 */ /* 0x000fe2000001ff00 */
[----:B------:R-:W-:Y:S01]  /*0d30*/  IMAD.HI.U32 R4, R2, R10, RZ ;  /* 0x0000000a02047227 */ /* 0x000fe200078e00ff */
[----:B------:R-:W-:Y:S01]  /*0d40*/  ISETP.GT.U32.AND P6, PT, R12, R7, PT ;  /* 0x000000070c00720c */ /* 0x000fe20003fc4070 */
[----:B------:R-:W-:Y:S01]  /*0d50*/  CS2R R112, SRZ ;  /* 0x0000000000707805 */ /* 0x000fe2000001ff00 */
[----:B------:R-:W-:Y:S01]  /*0d60*/  CS2R R114, SRZ ;  /* 0x0000000000727805 */ /* 0x000fe2000001ff00 */
[--C-:B------:R-:W-:Y:S01]  /*0d70*/  @!P4 IMAD.IADD R6, R6, 0x1, -R12.reuse ;  /* 0x000000010606c824 */ /* 0x100fe200078e0a0c */
[----:B------:R-:W-:Y:S01]  /*0d80*/  CS2R R108, SRZ ;  /* 0x00000000006c7805 */ /* 0x000fe2000001ff00 */
[C---:B------:R-:W-:Y:S01]  /*0d90*/  IMAD R0, R13.reuse, R0, R5 ;  /* 0x000000000d007224 */ /* 0x040fe200078e0205 */
[----:B------:R-:W-:Y:S01]  /*0da0*/  IABS R5, R3 ;  /* 0x0000000300057213 */ /* 0x000fe20000000000 */
[----:B------:R-:W-:Y:S01]  /*0db0*/  IMAD.U32 R217, RZ, RZ, UR17 ;  /* 0x00000011ffd97e24 */ /* 0x000fe2000f8e00ff */
[----:B------:R-:W-:Y:S01]  /*0dc0*/  ISETP.GT.U32.AND P5, PT, R12, R6, PT ;  /* 0x000000060c00720c */ /* 0x000fe20003fa4070 */
[----:B------:R-:W-:Y:S01]  /*0dd0*/  IMAD.U32 R211, RZ, RZ, UR18 ;  /* 0x00000012ffd37e24 */ /* 0x000fe2000f8e00ff */
[----:B------:R-:W-:Y:S01]  /*0de0*/  IADD3 R3, R8, 0x8, RZ ;  /* 0x0000000808037810 */ /* 0x000fe20007ffe0ff */
[----:B------:R-:W-:Y:S01]  /*0df0*/  IMAD.U32 R199, RZ, RZ, UR19 ;  /* 0x00000013ffc77e24 */ /* 0x000fe2000f8e00ff */
[----:B------:R-:W-:Y:S01]  /*0e00*/  ISETP.GT.U32.AND P4, PT, R13, R0, PT ;  /* 0x000000000d00720c */ /* 0x000fe20003f84070 */
[--C-:B------:R-:W-:Y:S01]  /*0e10*/  @!P6 IMAD.IADD R7, R7, 0x1, -R12.reuse ;  /* 0x000000010707e824 */ /* 0x100fe200078e0a0c */
[----:B------:R-:W-:Y:S01]  /*0e20*/  ISETP.GE.AND P2, PT, R3, RZ, PT ;  /* 0x000000ff0300720c */ /* 0x000fe20003f46270 */
[----:B------:R-:W-:Y:S01]  /*0e30*/  IMAD.U32 R195, RZ, RZ, UR20 ;  /* 0x00000014ffc37e24 */ /* 0x000fe2000f8e00ff */
[----:B------:R-:W-:Y:S01]  /*0e40*/  IABS R9, R3 ;  /* 0x0000000300097213 */ /* 0x000fe20000000000 */
[----:B------:R-:W-:Y:S01]  /*0e50*/  IMAD.HI.U32 R3, R2, R5, RZ ;  /* 0x0000000502037227 */ /* 0x000fe200078e00ff */
[----:B------:R-:W-:Y:S01]  /*0e60*/  ISETP.GT.U32.AND P6, PT, R12, R7, PT ;  /* 0x000000070c00720c */ /* 0x000fe20003fc4070 */
[----:B------:R-:W-:Y:S01]  /*0e70*/  CS2R R110, SRZ ;  /* 0x00000000006e7805 */ /* 0x000fe2000001ff00 */
[----:B------:R-:W-:Y:S01]  /*0e80*/  CS2R R104, SRZ ;  /* 0x0000000000687805 */ /* 0x000fe2000001ff00 */
[--C-:B------:R-:W-:Y:S01]  /*0e90*/  @!P5 IMAD.IADD R6, R6, 0x1, -R12.reuse ;  /* 0x000000010606d824 */ /* 0x100fe200078e0a0c */
[----:B------:R-:W-:Y:S01]  /*0ea0*/  ISETP.GE.AND P5, PT, R33, RZ, PT ;  /* 0x000000ff2100720c */ /* 0x000fe20003fa6270 */
        /* <DEDUP_REMOVED lines=8> */
[----:B------:R-:W-:Y:S01]  /*0f30*/  @!P4 IMAD.IADD R0, R0, 0x1, -R13 ;  /* 0x000000010000c824 */ /* 0x000fe200078e0a0d */
[----:B------:R-:W-:Y:S01]  /*0f40*/  ISETP.GE.AND P4, PT, R14, RZ, PT ;  /* 0x000000ff0e00720c */ /* 0x000fe20003f86270 */
[----:B------:R-:W-:Y:S01]  /*0f50*/  @!P6 IMAD.IADD R7, R7, 0x1, -R12 ;  /* 0x000000010707e824 */ /* 0x000fe200078e0a0c */
[----:B0-----:R-:W-:Y:S01]  /*0f60*/  LOP3.LUT R14, R15, 0x1f, RZ, 0xc0, !PT ;  /* 0x0000001f0f0e7812 */ /* 0x001fe200078ec0ff */
[----:B------:R-:W-:Y:S01]  /*0f70*/  @!P5 IMAD.MOV R6, RZ, RZ, -R6 ;  /* 0x000000ffff06d224 */ /* 0x000fe200078e0a06 */
[C---:B------:R-:W-:Y:S01]  /*0f80*/  ISETP.GT.U32.AND P6, PT, R13.reuse, R0, PT ;  /* 0x000000000d00720c */ /* 0x040fe20003fc4070 */
[----:B------:R-:W-:Y:S01]  /*0f90*/  IMAD.MOV R8, RZ, RZ, -R3 ;  /* 0x000000ffff087224 */ /* 0x000fe200078e0a03 */
[----:B------:R-:W-:Y:S01]  /*0fa0*/  ISETP.GT.U32.AND P5, PT, R13, R2, PT ;  /* 0x000000020d00720c */ /* 0x000fe20003fa4070 */
[----:B------:R-:W-:Y:S01]  /*0fb0*/  IMAD.MOV R5, RZ, RZ, -R4 ;  /* 0x000000ffff057224 */ /* 0x000fe200078e0a04 */
[----:B------:R-:W-:Y:S01]  /*0fc0*/  LOP3.LUT R3, R15, 0x7, RZ, 0xc0, !PT ;  /* 0x000000070f037812 */ /* 0x000fe200078ec0ff */
[C---:B------:R-:W-:Y:S01]  /*0fd0*/  IMAD R4, R13.reuse, R8, R9 ;  /* 0x000000080d047224 */ /* 0x040fe200078e0209 */
[----:B------:R-:W-:Y:S01]  /*0fe0*/  CS2R R92, SRZ ;  /* 0x00000000005c7805 */ /* 0x000fe2000001ff00 */
[----:B------:R-:W-:Y:S01]  /*0ff0*/  IMAD R5, R13, R5, R10 ;  /* 0x000000050d057224 */ /* 0x000fe200078e020a */
[----:B------:R-:W-:Y:S01]  /*1000*/  CS2R R94, SRZ ;  /* 0x00000000005e7805 */ /* 0x000fe2000001ff00 */
[----:B------:R-:W-:Y:S01]  /*1010*/  IMAD.SHL.U32 R8, R15, 0x8, RZ ;  /* 0x000000080f087824 */ /* 0x000fe200078e00ff */
[----:B------:R-:W-:Y:S01]  /*1020*/  CS2R R88, SRZ ;  /* 0x0000000000587805 */ /* 0x000fe2000001ff00 */
[----:B------:R-:W-:Y:S01]  /*1030*/  @!P4 IMAD.MOV R7, RZ, RZ, -R7 ;  /* 0x000000ffff07c224 */ /* 0x000fe200078e0a07 */
[----:B------:R-:W-:Y:S01]  /*1040*/  CS2R R90, SRZ ;  /* 0x00000000005a7805 */ /* 0x000fe2000001ff00 */
[--C-:B------:R-:W-:Y:S01]  /*1050*/  @!P6 IMAD.IADD R0, R0, 0x1, -R13.reuse ;  /* 0x000000010000e824 */ /* 0x100fe200078e0a0d */
[C---:B------:R-:W-:Y:S01]  /*1060*/  ISETP.GT.U32.AND P6, PT, R13.reuse, R4, PT ;  /* 0x000000040d00720c */ /* 0x040fe20003fc4070 */
[----:B------:R-:W-:Y:S01]  /*1070*/  @!P5 IMAD.IADD R2, R2, 0x1, -R13 ;  /* 0x000000010202d824 */ /* 0x000fe200078e0a0d */
[----:B------:R-:W-:Y:S01]  /*1080*/  ISETP.GT.U32.AND P5, PT, R13, R5, PT ;  /* 0x000000050d00720c */ /* 0x000fe20003fa4070 */
[----:B------:R-:W-:Y:S01]  /*1090*/  IMAD R9, R3, 0x410, RZ ;  /* 0x0000041003097824 */ /* 0x000fe200078e02ff */
[----:B------:R-:W-:Y:S01]  /*10a0*/  LOP3.LUT R10, R8, 0x30, RZ, 0xc0, !PT ;  /* 0x00000030080a7812 */ /* 0x000fe200078ec0ff */
[----:B------:R-:W-:Y:S01]  /*10b0*/  IMAD.SHL.U32 R12, R15, 0x200, RZ ;  /* 0x000002000f0c7824 */ /* 0x000fe200078e00ff */
[----:B------:R-:W-:Y:S01]  /*10c0*/  LOP3.LUT R8, R202, 0x10, RZ, 0xc0, !PT ;  /* 0x00000010ca087812 */ /* 0x000fe200078ec0ff */
[----:B------:R-:W-:Y:S01]  /*10d0*/  @!P0 IMAD.MOV R0, RZ, RZ, -R0 ;  /* 0x000000ffff008224 */ /* 0x000fe200078e0a00 */
[----:B------:R-:W-:Y:S01]  /*10e0*/  CS2R R56, SRZ ;  /* 0x0000000000387805 */ /* 0x000fe2000001ff00 */
[----:B------:R-:W-:Y:S01]  /*10f0*/  IMAD R3, R3, 0x40, R10 ;  /* 0x0000004003037824 */ /* 0x000fe200078e020a */
[----:B------:R-:W-:Y:S01]  /*1100*/  LOP3.LUT R8, R8, 0xe0, R15, 0xf8, !PT ;  /* 0x000000e008087812 */ /* 0x000fe200078ef80f */
[----:B------:R0:W-:Y:S01]  /*1110*/  STL [R1+0x5c], R12 ;  /* 0x00005c0c01007387 */ /* 0x0001e20000100800 */
[----:B------:R-:W-:Y:S01]  /*1120*/  LOP3.LUT R182, R12, 0x2000, RZ, 0xc0, !PT ;  /* 0x000020000cb67812 */ /* 0x000fe200078ec0ff */
[--C-:B------:R-:W-:Y:S01]  /*1130*/  @!P6 IMAD.IADD R4, R4, 0x1, -R13.reuse ;  /* 0x000000010404e824 */ /* 0x100fe200078e0a0d */
[----:B------:R-:W-:Y:S01]  /*1140*/  ISETP.GT.U32.AND P6, PT, R13, R2, PT ;  /* 0x000000020d00720c */ /* 0x000fe20003fc4070 */
[--C-:B------:R-:W-:Y:S01]  /*1150*/  @!P5 IMAD.IADD R5, R5, 0x1, -R13.reuse ;  /* 0x000000010505d824 */ /* 0x100fe200078e0a0d */
[----:B------:R-:W-:Y:S01]  /*1160*/  LOP3.LUT R202, R3, 0x30, R202, 0x78, !PT ;  /* 0x0000003003ca7812 */ /* 0x000fe200078e78ca */
[----:B------:R-:W-:Y:S01]  /*1170*/  IMAD R245, R14, c[0x0][0x18c], RZ ;  /* 0x000063000ef57a24 */ /* 0x000fe200078e02ff */
[C---:B------:R-:W-:Y:S01]  /*1180*/  ISETP.GT.U32.AND P5, PT, R13.reuse, R4, PT ;  /* 0x000000040d00720c */ /* 0x040fe20003fa4070 */
[----:B------:R-:W-:Y:S01]  /*1190*/  IMAD.U32 R191, RZ, RZ, UR21 ;  /* 0x00000015ffbf7e24 */ /* 0x000fe2000f8e00ff */
[----:B------:R-:W-:Y:S01]  /*11a0*/  ISETP.GT.U32.AND P4, PT, R13, R5, PT ;  /* 0x000000050d00720c */ /* 0x000fe20003f84070 */
[----:B------:R-:W-:Y:S01]  /*11b0*/  IMAD.U32 R187, RZ, RZ, UR22 ;  /* 0x00000016ffbb7e24 */ /* 0x000fe2000f8e00ff */
[----:B------:R-:W-:Y:S01]  /*11c0*/  LOP3.LUT R3, RZ, c[0x0][0x178], RZ, 0x33, !PT ;  /* 0x00005e00ff037a12 */ /* 0x000fe200078e33ff */
[----:B------:R-:W-:Y:S01]  /*11d0*/  IMAD.U32 R31, RZ, RZ, UR29 ;  /* 0x0000001dff1f7e24 */ /* 0x000fe2000f8e00ff */
[----:B------:R-:W-:Y:S01]  /*11e0*/  LOP3.LUT R9, R9, R8, RZ, 0x3c, !PT ;  /* 0x0000000809097212 */ /* 0x000fe200078e3cff */
[----:B------:R-:W-:Y:S01]  /*11f0*/  IMAD.U32 R35, RZ, RZ, UR30 ;  /* 0x0000001eff237e24 */ /* 0x000fe2000f8e00ff */
[----:B------:R-:W-:Y:S01]  /*1200*/  LEA R248, P0, R245, c[0x0][0x168], 0x1 ;  /* 0x00005a00f5f87a11 */ /* 0x000fe200078008ff */
[----:B------:R-:W-:Y:S01]  /*1210*/  @!P6 IMAD.IADD R2, R2, 0x1, -R13 ;  /* 0x000000010202e824 */ /* 0x000fe200078e0a0d */
[----:B------:R-:W-:Y:S01]  /*1220*/  ISETP.NE.AND P6, PT, RZ, c[0x0][0x178], PT ;  /* 0x00005e00ff007a0c */ /* 0x000fe20003fc5270 */
[----:B------:R-:W-:Y:S01]  /*1230*/  IMAD.IADD R182, R182, 0x1, R9 ;  /* 0x00000001b6b67824 */ /* 0x000fe200078e0209 */
[----:B------:R-:W-:Y:S01]  /*1240*/  CS2R R58, SRZ ;  /* 0x00000000003a7805 */ /* 0x000fe2000001ff00 */
[--C-:B------:R-:W-:Y:S01]  /*1250*/  @!P5 IMAD.IADD R4, R4, 0x1, -R13.reuse ;  /* 0x000000010404d824 */ /* 0x100fe200078e0a0d */
[----:B------:R-:W-:Y:S01]  /*1260*/  SEL R10, R3, R6, !P6 ;  /* 0x00000006030a7207 */ /* 0x000fe20007000000 */
[----:B------:R-:W-:Y:S01]  /*1270*/  @!P4 IMAD.IADD R5, R5, 0x1, -R13 ;  /* 0x000000010505c824 */ /* 0x000fe200078e0a0d */
[----:B0-----:R-:W-:Y:S01]  /*1280*/  SEL R12, R3, R7, !P6 ;  /* 0x00000007030c7207 */ /* 0x001fe20007000000 */
[----:B------:R-:W-:Y:S01]  /*1290*/  @!P3 IMAD.MOV R2, RZ, RZ, -R2 ;  /* 0x000000ffff02b224 */ /* 0x000fe200078e0a02 */
[----:B------:R-:W-:Y:S01]  /*12a0*/  ISETP.NE.AND P4, PT, RZ, c[0x0][0x17c], PT ;  /* 0x00005f00ff007a0c */ /* 0x000fe20003f85270 */
[----:B------:R-:W-:Y:S01]  /*12b0*/  @!P2 IMAD.MOV R4, RZ, RZ, -R4 ;  /* 0x000000ffff04a224 */ /* 0x000fe200078e0a04 */
[----:B------:R-:W-:Y:S01]  /*12c0*/  LOP3.LUT R3, RZ, c[0x0][0x17c], RZ, 0x33, !PT ;  /* 0x00005f00ff037a12 */ /* 0x000fe200078e33ff */
[----:B------:R-:W-:Y:S01]  /*12d0*/  @!P1 IMAD.MOV R5, RZ, RZ, -R5 ;  /* 0x000000ffff059224 */ /* 0x000fe200078e0a05 */
[----:B------:R-:W-:Y:S01]  /*12e0*/  LEA.HI.X.SX32 R245, R245, c[0x0][0x16c], 0x1, P0 ;  /* 0x00005b00f5f57a11 */ /* 0x000fe200000f0eff */
[----:B------:R-:W-:Y:S01]  /*12f0*/  IMAD.U32 R13, RZ, RZ, UR10 ;  /* 0x0000000aff0d7e24 */ /* 0x000fe2000f8e00ff */
[C---:B------:R-:W-:Y:S01]  /*1300*/  SEL R6, R3.reuse, R0, !P4 ;  /* 0x0000000003067207 */ /* 0x040fe20006000000 */
[----:B------:R-:W-:Y:S01]  /*1310*/  IMAD.SHL.U32 R0, R32, 0x2, RZ ;  /* 0x0000000220007824 */ /* 0x000fe200078e00ff */
[C---:B------:R-:W-:Y:S01]  /*1320*/  SEL R7, R3.reuse, R2, !P4 ;  /* 0x0000000203077207 */ /* 0x040fe20006000000 */
[----:B------:R-:W-:Y:S01]  /*1330*/  IMAD.U32 R39, RZ, RZ, UR31 ;  /* 0x0000001fff277e24 */ /* 0x000fe2000f8e00ff */
[C---:B------:R-:W-:Y:S01]  /*1340*/  SEL R8, R3.reuse, R4, !P4 ;  /* 0x0000000403087207 */ /* 0x040fe20006000000 */
[----:B------:R-:W-:Y:S01]  /*1350*/  IMAD.U32 R43, RZ, RZ, UR32 ;  /* 0x00000020ff2b7e24 */ /* 0x000fe2000f8e00ff */
[----:B------:R-:W-:Y:S01]  /*1360*/  SEL R9, R3, R5, !P4 ;  /* 0x0000000503097207 */ /* 0x000fe20006000000 */
[----:B------:R-:W-:Y:S01]  /*1370*/  IMAD R7, R7, c[0x0][0x190], RZ ;  /* 0x0000640007077a24 */ /* 0x000fe200078e02ff */
[----:B------:R-:W-:Y:S01]  /*1380*/  SHF.R.U32.HI R3, RZ, 0x2, R15 ;  /* 0x00000002ff037819 */ /* 0x000fe2000001160f */
[----:B------:R-:W-:Y:S01]  /*1390*/  IMAD.U32 R15, RZ, RZ, UR11 ;  /* 0x0000000bff0f7e24 */ /* 0x000fe2000f8e00ff */
[C---:B------:R-:W-:Y:S01]  /*13a0*/  LOP3.LUT R2, R0.reuse, 0x10, RZ, 0x3c, !PT ;  /* 0x0000001000027812 */ /* 0x040fe200078e3cff */
[----:B------:R-:W-:Y:S01]  /*13b0*/  IMAD.U32 R47, RZ, RZ, UR33 ;  /* 0x00000021ff2f7e24 */ /* 0x000fe2000f8e00ff */
[C---:B------:R-:W-:Y:S01]  /*13c0*/  LOP3.LUT R2, R0.reuse, 0x40, RZ, 0x3c, !PT ;  /* 0x0000004000027812 */ /* 0x040fe200078e3cff */
[----:B------:R-:W-:Y:S01]  /*13d0*/  IMAD.U32 R151, RZ, RZ, UR34 ;  /* 0x00000022ff977e24 */ /* 0x000fe2000f8e00ff */
[C---:B------:R-:W-:Y:S01]  /*13e0*/  LOP3.LUT R3, R0.reuse, 0x30, R3, 0x78, !PT ;  /* 0x0000003000037812 */ /* 0x040fe200078e7803 */
[----:B------:R-:W-:Y:S01]  /*13f0*/  IMAD.U32 R159, RZ, RZ, UR35 ;  /* 0x00000023ff9f7e24 */ /* 0x000fe2000f8e00ff */
[C---:B------:R-:W-:Y:S01]  /*1400*/  LOP3.LUT R4, R0.reuse, 0x20, RZ, 0x3c, !PT ;  /* 0x0000002000047812 */ /* 0x040fe200078e3cff */
[----:B------:R-:W-:Y:S01]  /*1410*/  IMAD.U32 R167, RZ, RZ, UR36 ;  /* 0x00000024ffa77e24 */ /* 0x000fe2000f8e00ff */
[----:B------:R-:W-:Y:S01]  /*1420*/  LOP3.LUT R2, R0, 0x70, RZ, 0x3c, !PT ;  /* 0x0000007000027812 */ /* 0x000fe200078e3cff */
[----:B------:R-:W-:Y:S01]  /*1430*/  IMAD R2, R10, c[0x0][0x184], RZ ;  /* 0x000061000a027a24 */ /* 0x000fe200078e02ff */
[----:B------:R-:W-:Y:S01]  /*1440*/  LOP3.LUT R3, R0, 0x30, RZ, 0x3c, !PT ;  /* 0x0000003000037812 */ /* 0x000fe200078e3cff */
[----:B------:R-:W-:Y:S01]  /*1450*/  IMAD R10, R6, c[0x0][0x190], RZ ;  /* 0x00006400060a7a24 */ /* 0x000fe200078e02ff */
[----:B------:R-:W-:Y:S01]  /*1460*/  LOP3.LUT R4, R0, 0x50, RZ, 0x3c, !PT ;  /* 0x0000005000047812 */ /* 0x000fe200078e3cff */
[----:B------:R-:W-:Y:S01]  /*1470*/  IMAD R4, R12, c[0x0][0x184], RZ ;  /* 0x000061000c047a24 */ /* 0x000fe200078e02ff */
[----:B------:R-:W-:Y:S01]  /*1480*/  LOP3.LUT R3, R0, 0x60, RZ, 0x3c, !PT ;  /* 0x0000006000037812 */ /* 0x000fe200078e3cff */
[----:B------:R-:W-:Y:S01]  /*1490*/  IMAD R6, R8, c[0x0][0x190], RZ ;  /* 0x0000640008067a24 */ /* 0x000fe200078e02ff */
[----:B------:R0:W-:Y:S01]  /*14a0*/  STL [R1+0x58], R10 ;  /* 0x0000580a01007387 */ /* 0x0001e20000100800 */
[----:B------:R-:W-:Y:S01]  /*14b0*/  IMAD.WIDE R2, R2, 0x2, RZ ;  /* 0x0000000202027825 */ /* 0x000fe200078e02ff */
[----:B------:R-:W-:-:S02]  /*14c0*/  USHF.R.S32.HI UR6, URZ, 0x5, UR4 ;  /* 0x000000053f067899 */ /* 0x000fc40008011404 */
[----:B------:R-:W-:Y:S01]  /*14d0*/  STL [R1+0x54], R7 ;  /* 0x0000540701007387 */ /* 0x000fe20000100800 */
[----:B------:R-:W-:-:S03]  /*14e0*/  IMAD.WIDE R4, R4, 0x2, RZ ;  /* 0x0000000204047825 */ /* 0x000fc600078e02ff */
[----:B------:R1:W-:Y:S01]  /*14f0*/  STL [R1+0x50], R6 ;  /* 0x0000500601007387 */ /* 0x0003e20000100800 */
[----:B------:R-:W-:Y:S02]  /*1500*/  IMAD.U32 R171, RZ, RZ, UR37 ;  /* 0x00000025ffab7e24 */ /* 0x000fe4000f8e00ff */
[----:B0-----:R-:W-:Y:S02]  /*1510*/  IMAD R10, R9, c[0x0][0x190], RZ ;  /* 0x00006400090a7a24 */ /* 0x001fe400078e02ff */
[----:B------:R-:W-:-:S03]  /*1520*/  IMAD.WIDE R8, R11, 0x2, R2 ;  /* 0x000000020b087825 */ /* 0x000fc600078e0202 */
[----:B------:R0:W-:Y:S01]  /*1530*/  STL [R1+0x4c], R10 ;  /* 0x00004c0a01007387 */ /* 0x0001e20000100800 */
[----:B------:R-:W-:Y:S01]  /*1540*/  IMAD.U32 R175, RZ, RZ, UR5 ;  /* 0x00000005ffaf7e24 */ /* 0x000fe2000f8e00ff */
[----:B------:R-:W-:Y:S01]  /*1550*/  ULDC.64 UR4, c[0x0][0x160] ;  /* 0x0000580000047ab9 */ /* 0x000fe20000000a00 */
[----:B-1----:R-:W-:Y:S01]  /*1560*/  IMAD.WIDE R6, R11, 0x2, R4 ;  /* 0x000000020b067825 */ /* 0x002fe200078e0204 */
[----:B------:R1:W-:Y:S03]  /*1570*/  STL.64 [R1+0x38], R8 ;  /* 0x0000380801007387 */ /* 0x0003e60000100a00 */
[--C-:B------:R-:W-:Y:S01]  /*1580*/  IMAD.WIDE R184, R19, 0x2, R2.reuse ;  /* 0x0000000213b87825 */ /* 0x100fe200078e0202 */
[----:B------:R2:W-:Y:S03]  /*1590*/  STL.64 [R1+0x30], R6 ;  /* 0x0000300601007387 */ /* 0x0005e60000100a00 */
[----:B0-----:R-:W-:-:S04]  /*15a0*/  IMAD.WIDE R10, R13, 0x2, R2 ;  /* 0x000000020d0a7825 */ /* 0x001fc800078e0202 */
[----:B------:R-:W-:Y:S01]  /*15b0*/  IMAD.WIDE R250, R247, 0x2, R2 ;  /* 0x00000002f7fa7825 */ /* 0x000fe200078e0202 */
[----:B------:R0:W-:Y:S03]  /*15c0*/  STL.64 [R1+0x28], R10 ;  /* 0x0000280a01007387 */ /* 0x0001e60000100a00 */
[----:B-1----:R-:W-:-:S04]  /*15d0*/  IMAD.WIDE R8, R13, 0x2, R4 ;  /* 0x000000020d087825 */ /* 0x002fc800078e0204 */
[--C-:B--2---:R-:W-:Y:S01]  /*15e0*/  IMAD.WIDE R6, R15, 0x2, R2.reuse ;  /* 0x000000020f067825 */ /* 0x104fe200078e0202 */
[----:B------:R1:W-:Y:S03]  /*15f0*/  STL.64 [R1+0x20], R8 ;  /* 0x0000200801007387 */ /* 0x0003e60000100a00 */
[----:B------:R-:W-:Y:S01]  /*1600*/  IMAD.WIDE R12, R23, 0x2, R2 ;  /* 0x00000002170c7825 */ /* 0x000fe200078e0202 */
[----:B------:R2:W-:Y:S03]  /*1610*/  STL.64 [R1+0x18], R6 ;  /* 0x0000180601007387 */ /* 0x0005e60000100a00 */
[----:B0-----:R-:W-:-:S04]  /*1620*/  IMAD.WIDE R10, R15, 0x2, R4 ;  /* 0x000000020f0a7825 */ /* 0x001fc800078e0204 */
[----:B------:R-:W-:Y:S01]  /*1630*/  IMAD.WIDE R14, R23, 0x2, R4 ;  /* 0x00000002170e7825 */ /* 0x000fe200078e0204 */
[----:B------:R0:W-:Y:S03]  /*1640*/  STL.64 [R1+0x10], R10 ;  /* 0x0000100a01007387 */ /* 0x0001e60000100a00 */
[----:B-1----:R-:W-:-:S04]  /*1650*/  IMAD.WIDE R8, R17, 0x2, R2 ;  /* 0x0000000211087825 */ /* 0x002fc800078e0202 */
[----:B--2---:R-:W-:Y:S01]  /*1660*/  IMAD.WIDE R6, R17, 0x2, R4 ;  /* 0x0000000211067825 */ /* 0x004fe200078e0204 */
[----:B------:R1:W-:Y:S03]  /*1670*/  STL.64 [R1+0x8], R8 ;  /* 0x0000080801007387 */ /* 0x0003e60000100a00 */
[----:B------:R-:W-:Y:S01]  /*1680*/  IMAD.WIDE R16, R25, 0x2, R2 ;  /* 0x0000000219107825 */ /* 0x000fe200078e0202 */
[----:B------:R2:W-:Y:S03]  /*1690*/  STL.64 [R1], R6 ;  /* 0x0000000601007387 */ /* 0x0005e60000100a00 */
[----:B0-----:R-:W-:-:S04]  /*16a0*/  IMAD.WIDE R10, R21, 0x2, R4 ;  /* 0x00000002150a7825 */ /* 0x001fc800078e0204 */
[----:B------:R-:W-:-:S04]  /*16b0*/  IMAD.WIDE R22, R27, 0x2, R4 ;  /* 0x000000021b167825 */ /* 0x000fc800078e0204 */
[----:B-1----:R-:W-:-:S04]  /*16c0*/  IMAD.WIDE R8, R21, 0x2, R2 ;  /* 0x0000000215087825 */ /* 0x002fc800078e0202 */
[----:B--2---:R-:W-:-:S04]  /*16d0*/  IMAD.WIDE R6, R19, 0x2, R4 ;  /* 0x0000000213067825 */ /* 0x004fc800078e0204 */
[----:B------:R-:W-:-:S04]  /*16e0*/  IMAD.WIDE R18, R25, 0x2, R4 ;  /* 0x0000000219127825 */ /* 0x000fc800078e0204 */
        /* <DEDUP_REMOVED lines=44> */
.L_x_3:
[----:B------:R-:W-:Y:S01]  /*19b0*/  ISETP.GT.AND P2, PT, R183, RZ, PT ;  /* 0x000000ffb700720c */ /* 0x000fe20003f44270 */
[----:B------:R0:W-:Y:S01]  /*19c0*/  STL.64 [R1+0x70], R90 ;  /* 0x0000705a01007387 */ /* 0x0001e20000100a00 */
[----:B------:R-:W-:Y:S02]  /*19d0*/  IADD3 R52, P0, R2, UR4, RZ ;  /* 0x0000000402347c10 */ /* 0x000fe4000ff1e0ff */
[----:B------:R-:W-:Y:S02]  /*19e0*/  IADD3 R54, P1, R4, UR4, RZ ;  /* 0x0000000404367c10 */ /* 0x000fe4000ff3e0ff */
[----:B------:R-:W-:Y:S02]  /*19f0*/  PRMT R50, RZ, 0x7610, R50 ;  /* 0x00007610ff327816 */ /* 0x000fe40000000032 */
[----:B------:R-:W-:Y:S02]  /*1a00*/  IADD3.X R53, R3, UR5, RZ, P0, !PT ;  /* 0x0000000503357c10 */ /* 0x000fe400087fe4ff */
[----:B------:R-:W-:-:S02]  /*1a10*/  PRMT R49, RZ, 0x7610, R49 ;  /* 0x00007610ff317816 */ /* 0x000fc40000000031 */
[----:B------:R-:W-:Y:S01]  /*1a20*/  IADD3.X R55, R5, UR5, RZ, P1, !PT ;  /* 0x0000000505377c10 */ /* 0x000fe20008ffe4ff */
[----:B------:R1:W2:Y:S01]  /*1a30*/  @P2 LDG.E.U16 R50, [R52.64] ;  /* 0x0000000834322981 */ /* 0x0002a2000c1e1500 */
[----:B------:R-:W-:-:S03]  /*1a40*/  ISETP.GT.AND P3, PT, R183, 0x1, PT ;  /* 0x00000001b700780c */ /* 0x000fc60003f64270 */
[----:B------:R3:W4:Y:S01]  /*1a50*/  @P2 LDG.E.U16 R49, [R54.64] ;  /* 0x0000000836312981 */ /* 0x000722000c1e1500 */
[----:B------:R-:W-:Y:S02]  /*1a60*/  PRMT R161, RZ, 0x7610, R161 ;  /* 0x00007610ffa17816 */ /* 0x000fe400000000a1 */
[----:B------:R-:W-:Y:S01]  /*1a70*/  PRMT R203, RZ, 0x7610, R203 ;  /* 0x00007610ffcb7816 */ /* 0x000fe200000000cb */
[----:B0-----:R-:W5:Y:S01]  /*1a80*/  LDL.64 R90, [R1+0x8] ;  /* 0x00000800015a7983 */ /* 0x001f620000100a00 */
[----:B-1----:R-:W-:Y:S02]  /*1a90*/  IADD3 R52, P0, R176, UR4, RZ ;  /* 0x00000004b0347c10 */ /* 0x002fe4000ff1e0ff */
[----:B---3--:R-:W-:Y:S01]  /*1aa0*/  IADD3 R54, P1, R178, UR4, RZ ;  /* 0x00000004b2367c10 */ /* 0x008fe2000ff3e0ff */
[----:B------:R0:W-:Y:S01]  /*1ab0*/  STL.64 [R1+0x68], R56 ;  /* 0x0000683801007387 */ /* 0x0001e20000100a00 */
[----:B------:R-:W-:Y:S02]  /*1ac0*/  IADD3.X R53, R177, UR5, RZ, P0, !PT ;  /* 0x00000005b1357c10 */ /* 0x000fe400087fe4ff */
[----:B------:R-:W-:-:S02]  /*1ad0*/  IADD3.X R55, R179, UR5, RZ, P1, !PT ;  /* 0x00000005b3377c10 */ /* 0x000fc40008ffe4ff */
[----:B------:R-:W-:Y:S01]  /*1ae0*/  ISETP.GT.AND P2, PT, R183, 0x2, PT ;  /* 0x00000002b700780c */ /* 0x000fe20003f44270 */
[----:B------:R1:W3:Y:S01]  /*1af0*/  @P3 LDG.E.U16 R161, [R52.64] ;  /* 0x0000000834a13981 */ /* 0x0002e2000c1e1500 */
[----:B------:R-:W-:-:S03]  /*1b00*/  PRMT R87, RZ, 0x7610, R87 ;  /* 0x00007610ff577816 */ /* 0x000fc60000000057 */
[----:B------:R1:W2:Y:S01]  /*1b10*/  @P3 LDG.E.U16 R203, [R54.64] ;  /* 0x0000000836cb3981 */ /* 0x0002a2000c1e1500 */
[----:B------:R-:W-:Y:S02]  /*1b20*/  PRMT R152, RZ, 0x7610, R152 ;  /* 0x00007610ff987816 */ /* 0x000fe40000000098 */
[----:B------:R-:W-:Y:S01]  /*1b30*/  PRMT R81, RZ, 0x7610, R81 ;  /* 0x00007610ff517816 */ /* 0x000fe20000000051 */
[----:B0-----:R-:W2:Y:S01]  /*1b40*/  LDL.64 R56, [R1] ;  /* 0x0000000001387983 */ /* 0x001ea20000100a00 */
[----:B-1----:R-:W-:Y:S02]  /*1b50*/  IADD3 R52, P0, R172, UR4, RZ ;  /* 0x00000004ac347c10 */ /* 0x002fe4000ff1e0ff */
[----:B------:R-:W-:Y:S01]  /*1b60*/  IADD3 R54, P1, R174, UR4, RZ ;  /* 0x00000004ae367c10 */ /* 0x000fe2000ff3e0ff */
[----:B------:R0:W-:Y:S01]  /*1b70*/  STL.64 [R1+0x60], R58 ;  /* 0x0000603a01007387 */ /* 0x0001e20000100a00 */
[----:B------:R-:W-:Y:S02]  /*1b80*/  IADD3.X R53, R173, UR5, RZ, P0, !PT ;  /* 0x00000005ad357c10 */ /* 0x000fe400087fe4ff */
[----:B------:R-:W-:-:S02]  /*1b90*/  IADD3.X R55, R175, UR5, RZ, P1, !PT ;  /* 0x00000005af377c10 */ /* 0x000fc40008ffe4ff */
[----:B------:R-:W-:Y:S01]  /*1ba0*/  ISETP.GT.AND P3, PT, R183, 0x3, PT ;  /* 0x00000003b700780c */ /* 0x000fe20003f64270 */
[----:B------:R1:W2:Y:S04]  /*1bb0*/  @P2 LDG.E.U16 R87, [R52.64] ;  /* 0x0000000834572981 */ /* 0x0002a8000c1e1500 */
[----:B------:R1:W2:Y:S01]  /*1bc0*/  @P2 LDG.E.U16 R152, [R54.64] ;  /* 0x0000000836982981 */ /* 0x0002a2000c1e1500 */
[----:B------:R-:W-:Y:S02]  /*1bd0*/  PRMT R82, RZ, 0x7610, R82 ;  /* 0x00007610ff527816 */ /* 0x000fe40000000052 */
[----:B------:R-:W-:Y:S01]  /*1be0*/  PRMT R75, RZ, 0x7610, R75 ;  /* 0x00007610ff4b7816 */ /* 0x000fe2000000004b */
[----:B0-----:R-:W2:Y:S01]  /*1bf0*/  LDL.64 R58, [R1+0x10] ;  /* 0x00001000013a7983 */ /* 0x001ea20000100a00 */
[----:B-1----:R-:W-:-:S02]  /*1c00*/  IADD3 R52, P0, R168, UR4, RZ ;  /* 0x00000004a8347c10 */ /* 0x002fc4000ff1e0ff */
[----:B------:R-:W-:Y:S02]  /*1c10*/  IADD3 R54, P1, R170, UR4, RZ ;  /* 0x00000004aa367c10 */ /* 0x000fe4000ff3e0ff */
[----:B------:R-:W-:Y:S02]  /*1c20*/  IADD3.X R53, R169, UR5, RZ, P0, !PT ;  /* 0x00000005a9357c10 */ /* 0x000fe400087fe4ff */
[----:B------:R-:W-:Y:S02]  /*1c30*/  IADD3.X R55, R171, UR5, RZ, P1, !PT ;  /* 0x00000005ab377c10 */ /* 0x000fe40008ffe4ff */
[----:B------:R-:W-:Y:S01]  /*1c40*/  ISETP.GT.AND P2, PT, R183, 0x4, PT ;  /* 0x00000004b700780c */ /* 0x000fe20003f44270 */
[----:B------:R0:W2:Y:S04]  /*1c50*/  @P3 LDG.E.U16 R81, [R52.64] ;  /* 0x0000000834513981 */ /* 0x0000a8000c1e1500 */
[----:B------:R1:W2:Y:S01]  /*1c60*/  @P3 LDG.E.U16 R82, [R54.64] ;  /* 0x0000000836523981 */ /* 0x0002a2000c1e1500 */
[----:B------:R-:W-:-:S02]  /*1c70*/  PRMT R76, RZ, 0x7610, R76 ;  /* 0x00007610ff4c7816 */ /* 0x000fc4000000004c */
[----:B0-----:R-:W-:Y:S02]  /*1c80*/  IADD3 R52, P0, R164, UR4, RZ ;  /* 0x00000004a4347c10 */ /* 0x001fe4000ff1e0ff */
[----:B-1----:R-:W-:Y:S02]  /*1c90*/  IADD3 R54, P1, R166, UR4, RZ ;  /* 0x00000004a6367c10 */ /* 0x002fe4000ff3e0ff */
[----:B------:R-:W-:Y:S02]  /*1ca0*/  IADD3.X R53, R165, UR5, RZ, P0, !PT ;  /* 0x00000005a5357c10 */ /* 0x000fe400087fe4ff */
[----:B------:R-:W-:Y:S02]  /*1cb0*/  IADD3.X R55, R167, UR5, RZ, P1, !PT ;  /* 0x00000005a7377c10 */ /* 0x000fe40008ffe4ff */
[----:B------:R-:W-:Y:S01]  /*1cc0*/  ISETP.GT.AND P3, PT, R183, 0x5, PT ;  /* 0x00000005b700780c */ /* 0x000fe20003f64270 */
[----:B------:R0:W2:Y:S01]  /*1cd0*/  @P2 LDG.E.U16 R75, [R52.64] ;  /* 0x00000008344b2981 */ /* 0x0000a2000c1e1500 */
[----:B------:R-:W-:-:S03]  /*1ce0*/  PRMT R69, RZ, 0x7610, R69 ;  /* 0x00007610ff457816 */ /* 0x000fc60000000045 */
[----:B------:R1:W2:Y:S01]  /*1cf0*/  @P2 LDG.E.U16 R76, [R54.64] ;  /* 0x00000008364c2981 */ /* 0x0002a2000c1e1500 */
[----:B------:R-:W-:Y:S02]  /*1d00*/  PRMT R70, RZ, 0x7610, R70 ;  /* 0x00007610ff467816 */ /* 0x000fe40000000046 */
        /* <DEDUP_REMOVED lines=8> */
[----:B------:R-:W-:Y:S02]  /*1d90*/  ISETP.GT.AND P3, PT, R183, 0x7, PT ;  /* 0x00000007b700780c */ /* 0x000fe40003f64270 */
[----:B0-----:R-:W-:Y:S02]  /*1da0*/  IADD3 R52, P0, R148, UR4, RZ ;  /* 0x0000000494347c10 */ /* 0x001fe4000ff1e0ff */
[----:B-1----:R-:W-:Y:S02]  /*1db0*/  IADD3 R54, P1, R150, UR4, RZ ;  /* 0x0000000496367c10 */ /* 0x002fe4000ff3e0ff */
[----:B------:R-:W-:Y:S02]  /*1dc0*/  IADD3.X R53, R149, UR5, RZ, P0, !PT ;  /* 0x0000000595357c10 */ /* 0x000fe400087fe4ff */
[----:B------:R-:W-:Y:S02]  /*1dd0*/  PRMT R64, RZ, 0x7610, R64 ;  /* 0x00007610ff407816 */ /* 0x000fe40000000040 */
[----:B------:R-:W-:Y:S01]  /*1de0*/  IADD3.X R55, R151, UR5, RZ, P1, !PT ;  /* 0x0000000597377c10 */ /* 0x000fe20008ffe4ff */
[----:B------:R0:W2:Y:S01]  /*1df0*/  @P2 LDG.E.U16 R63, [R52.64] ;  /* 0x00000008343f2981 */ /* 0x0000a2000c1e1500 */
[----:B------:R-:W-:-:S02]  /*1e00*/  IADD3 R66, P1, R46, UR4, RZ ;  /* 0x000000042e427c10 */ /* 0x000fc4000ff3e0ff */
[----:B------:R-:W-:Y:S01]  /*1e10*/  PRMT R60, RZ, 0x7610, R60 ;  /* 0x00007610ff3c7816 */ /* 0x000fe2000000003c */
[----:B------:R1:W2:Y:S01]  /*1e20*/  @P2 LDG.E.U16 R64, [R54.64] ;  /* 0x0000000836402981 */ /* 0x0002a2000c1e1500 */
[----:B------:R-:W-:Y:S02]  /*1e30*/  IADD3.X R67, R47, UR5, RZ, P1, !PT ;  /* 0x000000052f437c10 */ /* 0x000fe40008ffe4ff */
[----:B------:R-:W-:Y:S02]  /*1e40*/  ISETP.GT.AND P2, PT, R183, 0x8, PT ;  /* 0x00000008b700780c */ /* 0x000fe40003f44270 */
[----:B0-----:R-:W-:Y:S01]  /*1e50*/  IADD3 R52, P0, R44, UR4, RZ ;  /* 0x000000042c347c10 */ /* 0x001fe2000ff1e0ff */
[----:B------:R0:W2:Y:S01]  /*1e60*/  @P3 LDG.E.U16 R60, [R66.64] ;  /* 0x00000008423c3981 */ /* 0x0000a2000c1e1500 */
[----:B-1----:R-:W-:Y:S02]  /*1e70*/  PRMT R55, RZ, 0x7610, R55 ;  /* 0x00007610ff377816 */ /* 0x002fe40000000037 */
[----:B------:R-:W-:-:S02]  /*1e80*/  IADD3.X R53, R45, UR5, RZ, P0, !PT ;  /* 0x000000052d357c10 */ /* 0x000fc400087fe4ff */
[----:B------:R-:W-:Y:S02]  /*1e90*/  IADD3 R72, P1, R42, UR4, RZ ;  /* 0x000000042a487c10 */ /* 0x000fe4000ff3e0ff */
[----:B0-----:R-:W-:Y:S01]  /*1ea0*/  IADD3 R66, P0, R40, UR4, RZ ;  /* 0x0000000428427c10 */ /* 0x001fe2000ff1e0ff */
[----:B------:R0:W2:Y:S01]  /*1eb0*/  @P3 LDG.E.U16 R55, [R52.64] ;  /* 0x0000000834373981 */ /* 0x0000a2000c1e1500 */
[----:B------:R-:W-:Y:S02]  /*1ec0*/  PRMT R51, RZ, 0x7610, R51 ;  /* 0x00007610ff337816 */ /* 0x000fe40000000033 */
[----:B------:R-:W-:Y:S02]  /*1ed0*/  IADD3.X R73, R43, UR5, RZ, P1, !PT ;  /* 0x000000052b497c10 */ /* 0x000fe40008ffe4ff */
[----:B------:R-:W-:Y:S02]  /*1ee0*/  IADD3.X R67, R41, UR5, RZ, P0, !PT ;  /* 0x0000000529437c10 */ /* 0x000fe400087fe4ff */
[----:B------:R-:W-:Y:S01]  /*1ef0*/  ISETP.GT.AND P3, PT, R183, 0x9, PT ;  /* 0x00000009b700780c */ /* 0x000fe20003f64270 */
[----:B------:R1:W2:Y:S01]  /*1f00*/  @P2 LDG.E.U16 R51, [R72.64] ;  /* 0x0000000848332981 */ /* 0x0002a2000c1e1500 */
[----:B0-----:R-:W-:-:S02]  /*1f10*/  PRMT R52, RZ, 0x7610, R52 ;  /* 0x00007610ff347816 */ /* 0x001fc40000000034 */
[----:B------:R-:W-:-:S04]  /*1f20*/  PRMT R160, RZ, 0x7610, R160 ;  /* 0x00007610ffa07816 */ /* 0x000fc800000000a0 */
[----:B------:R0:W2:Y:S01]  /*1f30*/  @P2 LDG.E.U16 R52, [R66.64] ;  /* 0x0000000842342981 */ /* 0x0000a2000c1e1500 */
[----:B-1----:R-:W-:Y:S02]  /*1f40*/  IADD3 R72, P1, R38, UR4, RZ ;  /* 0x0000000426487c10 */ /* 0x002fe4000ff3e0ff */
[----:B------:R-:W-:Y:S02]  /*1f50*/  PRMT R155, RZ, 0x7610, R155 ;  /* 0x00007610ff9b7816 */ /* 0x000fe4000000009b */
[----:B------:R-:W-:Y:S02]  /*1f60*/  IADD3.X R73, R39, UR5, RZ, P1, !PT ;  /* 0x0000000527497c10 */ /* 0x000fe40008ffe4ff */
[----:B0-----:R-:W-:-:S03]  /*1f70*/  IADD3 R66, P0, R36, UR4, RZ ;  /* 0x0000000424427c10 */ /* 0x001fc6000ff1e0ff */
[----:B------:R0:W2:Y:S01]  /*1f80*/  @P3 LDG.E.U16 R160, [R72.64] ;  /* 0x0000000848a03981 */ /* 0x0000a2000c1e1500 */
[----:B------:R-:W-:Y:S02]  /*1f90*/  ISETP.GT.AND P2, PT, R183, 0xa, PT ;  /* 0x0000000ab700780c */ /* 0x000fe40003f44270 */
[----:B------:R-:W-:Y:S02]  /*1fa0*/  IADD3.X R67, R37, UR5, RZ, P0, !PT ;  /* 0x0000000525437c10 */ /* 0x000fe400087fe4ff */
[----:B------:R-:W-:-:S03]  /*1fb0*/  PRMT R86, RZ, 0x7610, R86 ;  /* 0x00007610ff567816 */ /* 0x000fc60000000056 */
[----:B------:R1:W2:Y:S01]  /*1fc0*/  @P3 LDG.E.U16 R155, [R66.64] ;  /* 0x00000008429b3981 */ /* 0x0002a2000c1e1500 */
[----:B0-----:R-:W-:Y:S02]  /*1fd0*/  IADD3 R72, P1, R34, UR4, RZ ;  /* 0x0000000422487c10 */ /* 0x001fe4000ff3e0ff */
[----:B------:R-:W-:Y:S02]  /*1fe0*/  PRMT R85, RZ, 0x7610, R85 ;  /* 0x00007610ff557816 */ /* 0x000fe40000000055 */
[----:B------:R-:W-:Y:S02]  /*1ff0*/  IADD3.X R73, R35, UR5, RZ, P1, !PT ;  /* 0x0000000523497c10 */ /* 0x000fe40008ffe4ff */
[----:B-1----:R-:W-:-:S03]  /*2000*/  IADD3 R66, P0, R32, UR4, RZ ;  /* 0x0000000420427c10 */ /* 0x002fc6000ff1e0ff */
[----:B------:R0:W2:Y:S01]  /*2010*/  @P2 LDG.E.U16 R86, [R72.64] ;  /* 0x0000000848562981 */ /* 0x0000a2000c1e1500 */
[----:B------:R-:W-:Y:S02]  /*2020*/  ISETP.GT.AND P3, PT, R183, 0xb, PT ;  /* 0x0000000bb700780c */ /* 0x000fe40003f64270 */
[----:B------:R-:W-:-:S05]  /*2030*/  IADD3.X R67, R33, UR5, RZ, P0, !PT ;  /* 0x0000000521437c10 */ /* 0x000fca00087fe4ff */
[----:B------:R1:W2:Y:S01]  /*2040*/  @P2 LDG.E.U16 R85, [R66.64] ;  /* 0x0000000842552981 */ /* 0x0002a2000c1e1500 */
[----:B------:R-:W-:Y:S02]  /*2050*/  ISETP.GT.AND P2, PT, R183, 0xc, PT ;  /* 0x0000000cb700780c */ /* 0x000fe40003f44270 */
[----:B0-----:R-:W-:Y:S02]  /*2060*/  IADD3 R72, P1, R30, UR4, RZ ;  /* 0x000000041e487c10 */ /* 0x001fe4000ff3e0ff */
[----:B------:R-:W-:Y:S02]  /*2070*/  PRMT R80, RZ, 0x7610, R80 ;  /* 0x00007610ff507816 */ /* 0x000fe40000000050 */
[----:B------:R-:W-:Y:S02]  /*2080*/  IADD3.X R73, R31, UR5, RZ, P1, !PT ;  /* 0x000000051f497c10 */ /* 0x000fe40008ffe4ff */
[----:B-1----:R-:W-:Y:S02]  /*2090*/  IADD3 R66, P0, R28, UR4, RZ ;  /* 0x000000041c427c10 */ /* 0x002fe4000ff1e0ff */
[----:B------:R-:W-:Y:S01]  /*20a0*/  PRMT R79, RZ, 0x7610, R79 ;  /* 0x00007610ff4f7816 */ /* 0x000fe2000000004f */
[----:B------:R0:W2:Y:S01]  /*20b0*/  @P3 LDG.E.U16 R80, [R72.64] ;  /* 0x0000000848503981 */ /* 0x0000a2000c1e1500 */
[----:B------:R-:W-:-:S02]  /*20c0*/  IADD3.X R67, R29, UR5, RZ, P0, !PT ;  /* 0x000000051d437c10 */ /* 0x000fc400087fe4ff */
[----:B------:R-:W-:Y:S02]  /*20d0*/  IADD3 R162, P1, R26, UR4, RZ ;  /* 0x000000041aa27c10 */ /* 0x000fe4000ff3e0ff */
[----:B------:R-:W-:Y:S01]  /*20e0*/  PRMT R74, RZ, 0x7610, R74 ;  /* 0x00007610ff4a7816 */ /* 0x000fe2000000004a */
[----:B------:R1:W2:Y:S01]  /*20f0*/  @P3 LDG.E.U16 R79, [R66.64] ;  /* 0x00000008424f3981 */ /* 0x0002a2000c1e1500 */
[----:B------:R-:W-:Y:S02]  /*2100*/  IADD3.X R163, R27, UR5, RZ, P1, !PT ;  /* 0x000000051ba37c10 */ /* 0x000fe40008ffe4ff */
[----:B------:R-:W-:Y:S02]  /*2110*/  ISETP.GT.AND P3, PT, R183, 0xd, PT ;  /* 0x0000000db700780c */ /* 0x000fe40003f64270 */
[----:B0-----:R-:W-:Y:S01]  /*2120*/  PRMT R73, RZ, 0x7610, R73 ;  /* 0x00007610ff497816 */ /* 0x001fe20000000049 */
[----:B------:R0:W2:Y:S01]  /*2130*/  @P2 LDG.E.U16 R74, [R162.64] ;  /* 0x00000008a24a2981 */ /* 0x0000a2000c1e1500 */
[----:B-1----:R-:W-:-:S04]  /*2140*/  IADD3 R66, P0, R24, UR4, RZ ;  /* 0x0000000418427c10 */ /* 0x002fc8000ff1e0ff */
[----:B------:R-:W-:Y:S02]  /*2150*/  IADD3.X R67, R25, UR5, RZ, P0, !PT ;  /* 0x0000000519437c10 */ /* 0x000fe400087fe4ff */
[----:B0-----:R-:W-:Y:S02]  /*2160*/  IADD3 R162, P1, R22, UR4, RZ ;  /* 0x0000000416a27c10 */ /* 0x001fe4000ff3e0ff */
[----:B------:R-:W-:Y:S01]  /*2170*/  IADD3 R180, P0, R20, UR4, RZ ;  /* 0x0000000414b47c10 */ /* 0x000fe2000ff1e0ff */
[----:B------:R0:W2:Y:S01]  /*2180*/  @P2 LDG.E.U16 R73, [R66.64] ;  /* 0x0000000842492981 */ /* 0x0000a2000c1e1500 */
[----:B------:R-:W-:Y:S02]  /*2190*/  PRMT R68, RZ, 0x7610, R68 ;  /* 0x00007610ff447816 */ /* 0x000fe40000000044 */
[----:B------:R-:W-:Y:S02]  /*21a0*/  IADD3.X R163, R23, UR5, RZ, P1, !PT ;  /* 0x0000000517a37c10 */ /* 0x000fe40008ffe4ff */
[----:B------:R-:W-:-:S02]  /*21b0*/  ISETP.GT.AND P2, PT, R183, 0xe, PT ;  /* 0x0000000eb700780c */ /* 0x000fc40003f44270 */
[----:B------:R-:W-:Y:S01]  /*21c0*/  IADD3.X R181, R21, UR5, RZ, P0, !PT ;  /* 0x0000000515b57c10 */ /* 0x000fe200087fe4ff */
[----:B------:R1:W2:Y:S01]  /*21d0*/  @P3 LDG.E.U16 R68, [R162.64] ;  /* 0x00000008a2443981 */ /* 0x0002a2000c1e1500 */
[----:B0-----:R-:W-:Y:S02]  /*21e0*/  PRMT R67, RZ, 0x7610, R67 ;  /* 0x00007610ff437816 */ /* 0x001fe40000000043 */
[----:B------:R-:W-:-:S04]  /*21f0*/  PRMT R62, RZ, 0x7610, R62 ;  /* 0x00007610ff3e7816 */ /* 0x000fc8000000003e */
[----:B------:R0:W2:Y:S01]  /*2200*/  @P3 LDG.E.U16 R67, [R180.64] ;  /* 0x00000008b4433981 */ /* 0x0000a2000c1e1500 */
[----:B-1----:R-:W-:Y:S02]  /*2210*/  IADD3 R162, P1, R18, UR4, RZ ;  /* 0x0000000412a27c10 */ /* 0x002fe4000ff3e0ff */
[----:B------:R-:W-:Y:S02]  /*2220*/  ISETP.GT.AND P3, PT, R183, 0xf, PT ;  /* 0x0000000fb700780c */ /* 0x000fe40003f64270 */
[----:B------:R-:W-:Y:S02]  /*2230*/  IADD3.X R163, R19, UR5, RZ, P1, !PT ;  /* 0x0000000513a37c10 */ /* 0x000fe40008ffe4ff */
[----:B0-----:R-:W-:-:S03]  /*2240*/  IADD3 R180, P0, R16, UR4, RZ ;  /* 0x0000000410b47c10 */ /* 0x001fc6000ff1e0ff */
[----:B------:R0:W2:Y:S01]  /*2250*/  @P2 LDG.E.U16 R62, [R162.64] ;  /* 0x00000008a23e2981 */ /* 0x0000a2000c1e1500 */
[----:B------:R-:W-:Y:S02]  /*2260*/  PRMT R61, RZ, 0x7610, R61 ;  /* 0x00007610ff3d7816 */ /* 0x000fe4000000003d */
[----:B------:R-:W-:Y:S02]  /*2270*/  IADD3.X R181, R17, UR5, RZ, P0, !PT ;  /* 0x0000000511b57c10 */ /* 0x000fe400087fe4ff */
[----:B------:R-:W-:-:S03]  /*2280*/  PRMT R54, RZ, 0x7610, R54 ;  /* 0x00007610ff367816 */ /* 0x000fc60000000036 */
[----:B------:R1:W2:Y:S01]  /*2290*/  @P2 LDG.E.U16 R61, [R180.64] ;  /* 0x00000008b43d2981 */ /* 0x0002a2000c1e1500 */
[----:B0-----:R-:W-:Y:S02]  /*22a0*/  IADD3 R162, P1, R14, UR4, RZ ;  /* 0x000000040ea27c10 */ /* 0x001fe4000ff3e0ff */
[----:B------:R-:W-:Y:S02]  /*22b0*/  ISETP.GT.AND P2, PT, R183, 0x10, PT ;  /* 0x00000010b700780c */ /* 0x000fe40003f44270 */
[----:B------:R-:W-:Y:S02]  /*22c0*/  IADD3.X R163, R15, UR5, RZ, P1, !PT ;  /* 0x000000050fa37c10 */ /* 0x000fe40008ffe4ff */
[----:B-1----:R-:W-:-:S03]  /*22d0*/  IADD3 R180, P0, R12, UR4, RZ ;  /* 0x000000040cb47c10 */ /* 0x002fc6000ff1e0ff */
[----:B------:R0:W3:Y:S01]  /*22e0*/  @P3 LDG.E.U16 R54, [R162.64] ;  /* 0x00000008a2363981 */ /* 0x0000e2000c1e1500 */
[----:B------:R-:W-:Y:S02]  /*22f0*/  PRMT R53, RZ, 0x7610, R53 ;  /* 0x00007610ff357816 */ /* 0x000fe40000000035 */
[----:B------:R-:W-:Y:S02]  /*2300*/  IADD3.X R181, R13, UR5, RZ, P0, !PT ;  /* 0x000000050db57c10 */ /* 0x000fe400087fe4ff */
[----:B------:R-:W-:-:S03]  /*2310*/  PRMT R48, RZ, 0x7610, R48 ;  /* 0x00007610ff307816 */ /* 0x000fc60000000030 */
[----:B------:R1:W3:Y:S01]  /*2320*/  @P3 LDG.E.U16 R53, [R180.64] ;  /* 0x00000008b4353981 */ /* 0x0002e2000c1e1500 */
        /* <DEDUP_REMOVED lines=55> */
[----:B------:R-:W-:Y:S02]  /*26a0*/  PRMT R208, RZ, 0x7610, R208 ;  /* 0x00007610ffd07816 */ /* 0x000fe400000000d0 */
[----:B------:R-:W-:Y:S02]  /*26b0*/  IADD3.X R163, R211, UR5, RZ, P1, !PT ;  /* 0x00000005d3a37c10 */ /* 0x000fe40008ffe4ff */
[----:B-1----:R-:W-:-:S03]  /*26c0*/  IADD3 R180, P0, R214, UR4, RZ ;  /* 0x00000004d6b47c10 */ /* 0x002fc6000ff1e0ff */
[----:B------:R0:W3:Y:S01]  /*26d0*/  @P2 LDG.E.U16 R207, [R162.64] ;  /* 0x00000008a2cf2981 */ /* 0x0000e2000c1e1500 */
[----:B------:R-:W-:Y:S02]  /*26e0*/  ISETP.GT.AND P3, PT, R183, 0x17, PT ;  /* 0x00000017b700780c */ /* 0x000fe40003f64270 */
[----:B------:R-:W-:Y:S02]  /*26f0*/  IADD3.X R181, R215, UR5, RZ, P0, !PT ;  /* 0x00000005d7b57c10 */ /* 0x000fe400087fe4ff */
[----:B------:R-:W-:-:S03]  /*2700*/  ISETP.GT.AND P0, PT, R183, 0x18, PT ;  /* 0x00000018b700780c */ /* 0x000fc60003f04270 */
[----:B------:R1:W3:Y:S01]  /*2710*/  @P2 LDG.E.U16 R208, [R180.64] ;  /* 0x00000008b4d02981 */ /* 0x0002e2000c1e1500 */
[----:B0-----:R-:W-:Y:S02]  /*2720*/  IADD3 R162, P1, R216, UR4, RZ ;  /* 0x00000004d8a27c10 */ /* 0x001fe4000ff3e0ff */
[----:B------:R-:W-:Y:S02]  /*2730*/  PRMT R212, RZ, 0x7610, R212 ;  /* 0x00007610ffd47816 */ /* 0x000fe400000000d4 */
[----:B------:R-:W-:Y:S02]  /*2740*/  IADD3.X R163, R217, UR5, RZ, P1, !PT ;  /* 0x00000005d9a37c10 */ /* 0x000fe40008ffe4ff */
[----:B------:R-:W-:Y:S02]  /*2750*/  IADD3 R204, P1, R222, UR4, RZ ;  /* 0x00000004decc7c10 */ /* 0x000fe4000ff3e0ff */
[----:B-1----:R-:W-:Y:S01]  /*2760*/  IADD3 R180, P2, R218, UR4, RZ ;  /* 0x00000004dab47c10 */ /* 0x002fe2000ff5e0ff */
[----:B------:R0:W3:Y:S01]  /*2770*/  @P3 LDG.E.U16 R212, [R162.64] ;  /* 0x00000008a2d43981 */ /* 0x0000e2000c1e1500 */
[----:B------:R-:W-:-:S02]  /*2780*/  PRMT R209, RZ, 0x7610, R209 ;  /* 0x00007610ffd17816 */ /* 0x000fc400000000d1 */
[----:B------:R-:W-:Y:S02]  /*2790*/  IADD3.X R181, R219, UR5, RZ, P2, !PT ;  /* 0x00000005dbb57c10 */ /* 0x000fe400097fe4ff */
[----:B------:R-:W-:Y:S02]  /*27a0*/  PRMT R213, RZ, 0x7610, R213 ;  /* 0x00007610ffd57816 */ /* 0x000fe400000000d5 */
[----:B------:R-:W-:Y:S01]  /*27b0*/  IADD3.X R205, R223, UR5, RZ, P1, !PT ;  /* 0x00000005dfcd7c10 */ /* 0x000fe20008ffe4ff */
[----:B------:R1:W3:Y:S01]  /*27c0*/  @P3 LDG.E.U16 R209, [R180.64] ;  /* 0x00000008b4d13981 */ /* 0x0002e2000c1e1500 */
[----:B------:R-:W-:Y:S02]  /*27d0*/  ISETP.GT.AND P3, PT, R183, 0x19, PT ;  /* 0x00000019b700780c */ /* 0x000fe40003f64270 */
[----:B0-----:R-:W-:Y:S01]  /*27e0*/  IADD3 R162, P2, R226, UR4, RZ ;  /* 0x00000004e2a27c10 */ /* 0x001fe2000ff5e0ff */
[----:B------:R0:W3:Y:S03]  /*27f0*/  @P0 LDG.E.U16 R213, [R204.64] ;  /* 0x00000008ccd50981 */ /* 0x0000e6000c1e1500 */
[----:B------:R-:W-:-:S02]  /*2800*/  IADD3.X R163, R227, UR5, RZ, P2, !PT ;  /* 0x00000005e3a37c10 */ /* 0x000fc400097fe4ff */
[----:B-1----:R-:W-:Y:S02]  /*2810*/  IADD3 R180, P1, R230, UR4, RZ ;  /* 0x00000004e6b47c10 */ /* 0x002fe4000ff3e0ff */
[----:B0-----:R-:W-:Y:S02]  /*2820*/  PRMT R204, RZ, 0x7610, R204 ;  /* 0x00007610ffcc7816 */ /* 0x001fe400000000cc */
[----:B------:R-:W-:Y:S02]  /*2830*/  PRMT R205, RZ, 0x7610, R205 ;  /* 0x00007610ffcd7816 */ /* 0x000fe400000000cd */
[----:B------:R-:W-:Y:S02]  /*2840*/  IADD3.X R181, R231, UR5, RZ, P1, !PT ;  /* 0x00000005e7b57c10 */ /* 0x000fe40008ffe4ff */
[----:B------:R0:W3:Y:S01]  /*2850*/  @P0 LDG.E.U16 R204, [R162.64] ;  /* 0x00000008a2cc0981 */ /* 0x0000e2000c1e1500 */
[----:B------:R-:W-:-:S03]  /*2860*/  ISETP.GT.AND P1, PT, R183, 0x1a, PT ;  /* 0x0000001ab700780c */ /* 0x000fc60003f24270 */
[----:B------:R1:W3:Y:S01]  /*2870*/  @P3 LDG.E.U16 R205, [R180.64] ;  /* 0x00000008b4cd3981 */ /* 0x0002e2000c1e1500 */
[----:B0-----:R-:W-:-:S04]  /*2880*/  IADD3 R162, P0, R234, UR4, RZ ;  /* 0x00000004eaa27c10 */ /* 0x001fc8000ff1e0ff */
[----:B------:R-:W-:Y:S02]  /*2890*/  IADD3.X R163, R235, UR5, RZ, P0, !PT ;  /* 0x00000005eba37c10 */ /* 0x000fe400087fe4ff */
[----:B-1----:R-:W-:Y:S02]  /*28a0*/  IADD3 R180, P0, R238, UR4, RZ ;  /* 0x00000004eeb47c10 */ /* 0x002fe4000ff1e0ff */
[----:B------:R-:W-:Y:S02]  /*28b0*/  PRMT R221, RZ, 0x7610, R221 ;  /* 0x00007610ffdd7816 */ /* 0x000fe400000000dd */
[----:B------:R-:W-:-:S05]  /*28c0*/  IADD3.X R181, R239, UR5, RZ, P0, !PT ;  /* 0x00000005efb57c10 */ /* 0x000fca00087fe4ff */
[----:B------:R0:W3:Y:S04]  /*28d0*/  @P1 LDG.E.U16 R221, [R180.64] ;  /* 0x00000008b4dd1981 */ /* 0x0000e8000c1e1500 */
[----:B0-----:R-:W3:Y:S01]  /*28e0*/  LDL.64 R180, [R1+0x18] ;  /* 0x0000180001b47983 */ /* 0x001ee20000100a00 */
[----:B------:R-:W-:Y:S02]  /*28f0*/  PRMT R220, RZ, 0x7610, R220 ;  /* 0x00007610ffdc7816 */ /* 0x000fe400000000dc */
[----:B------:R-:W-:-:S04]  /*2900*/  PRMT R224, RZ, 0x7610, R224 ;  /* 0x00007610ffe07816 */ /* 0x000fc800000000e0 */
[----:B------:R0:W4:Y:S02]  /*2910*/  @P3 LDG.E.U16 R220, [R162.64] ;  /* 0x00000008a2dc3981 */ /* 0x000124000c1e1500 */
[----:B0-----:R-:W-:-:S04]  /*2920*/  IADD3 R162, P0, R242, UR4, RZ ;  /* 0x00000004f2a27c10 */ /* 0x001fc8000ff1e0ff */
[----:B------:R-:W-:-:S05]  /*2930*/  IADD3.X R163, R243, UR5, RZ, P0, !PT ;  /* 0x00000005f3a37c10 */ /* 0x000fca00087fe4ff */
[----:B------:R0:W4:Y:S01]  /*2940*/  @P1 LDG.E.U16 R224, [R162.64] ;  /* 0x00000008a2e01981 */ /* 0x000122000c1e1500 */
[----:B------:R-:W-:Y:S02]  /*2950*/  ISETP.GT.AND P1, PT, R183, 0x1b, PT ;  /* 0x0000001bb700780c */ /* 0x000fe40003f24270 */
[----:B------:R-:W-:Y:S02]  /*2960*/  PRMT R225, RZ, 0x7610, R225 ;  /* 0x00007610ffe17816 */ /* 0x000fe400000000e1 */
[----:B0-----:R-:W-:-:S04]  /*2970*/  IADD3 R162, P0, R246, UR4, RZ ;  /* 0x00000004f6a27c10 */ /* 0x001fc8000ff1e0ff */
[----:B------:R-:W-:-:S05]  /*2980*/  IADD3.X R163, R247, UR5, RZ, P0, !PT ;  /* 0x00000005f7a37c10 */ /* 0x000fca00087fe4ff */
[----:B------:R0:W4:Y:S01]  /*2990*/  @P1 LDG.E.U16 R225, [R162.64] ;  /* 0x00000008a2e11981 */ /* 0x000122000c1e1500 */
[----:B------:R-:W-:Y:S02]  /*29a0*/  PRMT R228, RZ, 0x7610, R228 ;  /* 0x00007610ffe47816 */ /* 0x000fe400000000e4 */
[----:B0-----:R-:W-:-:S04]  /*29b0*/  IADD3 R162, P0, R250, UR4, RZ ;  /* 0x00000004faa27c10 */ /* 0x001fc8000ff1e0ff */
[----:B------:R-:W-:-:S05]  /*29c0*/  IADD3.X R163, R251, UR5, RZ, P0, !PT ;  /* 0x00000005fba37c10 */ /* 0x000fca00087fe4ff */
[----:B------:R2:W4:Y:S01]  /*29d0*/  @P1 LDG.E.U16 R228, [R162.64] ;  /* 0x00000008a2e41981 */ /* 0x000522000c1e1500 */
[----:B------:R-:W-:Y:S02]  /*29e0*/  ISETP.GT.AND P1, PT, R183, 0x1c, PT ;  /* 0x0000001cb700780c */ /* 0x000fe40003f24270 */
[----:B------:R-:W-:Y:S02]  /*29f0*/  PRMT R229, RZ, 0x7610, R229 ;  /* 0x00007610ffe57816 */ /* 0x000fe400000000e5 */
[----:B--2---:R-:W-:-:S04]  /*2a00*/  IADD3 R162, P0, R56, UR4, RZ ;  /* 0x0000000438a27c10 */ /* 0x004fc8000ff1e0ff */
[----:B------:R-:W-:Y:S02]  /*2a10*/  IADD3.X R163, R57, UR5, RZ, P0, !PT ;  /* 0x0000000539a37c10 */ /* 0x000fe400087fe4ff */
[----:B------:R-:W2:Y:S04]  /*2a20*/  LDL.64 R56, [R1+0x28] ;  /* 0x0000280001387983 */ /* 0x000ea80000100a00 */
[----:B------:R5:W2:Y:S02]  /*2a30*/  @P1 LDG.E.U16 R229, [R162.64] ;  /* 0x00000008a2e51981 */ /* 0x000aa4000c1e1500 */
[----:B-----5:R-:W-:-:S04]  /*2a40*/  IADD3 R162, P0, R90, UR4, RZ ;  /* 0x000000045aa27c10 */ /* 0x020fc8000ff1e0ff */
[----:B------:R-:W-:Y:S02]  /*2a50*/  IADD3.X R163, R91, UR5, RZ, P0, !PT ;  /* 0x000000055ba37c10 */ /* 0x000fe400087fe4ff */
[----:B------:R-:W5:Y:S01]  /*2a60*/  LDL.64 R90, [R1+0x20] ;  /* 0x00002000015a7983 */ /* 0x000f620000100a00 */
[----:B------:R-:W-:-:S06]  /*2a70*/  PRMT R232, RZ, 0x7610, R232 ;  /* 0x00007610ffe87816 */ /* 0x000fcc00000000e8 */
[----:B------:R0:W2:Y:S02]  /*2a80*/  @P1 LDG.E.U16 R232, [R162.64] ;  /* 0x00000008a2e81981 */ /* 0x0000a4000c1e1500 */
[----:B0-----:R-:W-:-:S04]  /*2a90*/  IADD3 R162, P0, R58, UR4, RZ ;  /* 0x000000043aa27c10 */ /* 0x001fc8000ff1e0ff */
[----:B------:R-:W-:Y:S02]  /*2aa0*/  IADD3.X R163, R59, UR5, RZ, P0, !PT ;  /* 0x000000053ba37c10 */ /* 0x000fe400087fe4ff */
[----:B------:R-:W4:Y:S01]  /*2ab0*/  LDL.64 R58, [R1+0x30] ;  /* 0x00003000013a7983 */ /* 0x000f220000100a00 */
[----:B------:R-:W-:Y:S02]  /*2ac0*/  ISETP.GT.AND P1, PT, R183, 0x1d, PT ;  /* 0x0000001db700780c */ /* 0x000fe40003f24270 */
[----:B------:R-:W-:-:S11]  /*2ad0*/  PRMT R233, RZ, 0x7610, R233 ;  /* 0x00007610ffe97816 */ /* 0x000fd600000000e9 */
[----:B------:R3:W4:Y:S02]  /*2ae0*/  @P1 LDG.E.U16 R233, [R162.64] ;  /* 0x00000008a2e91981 */ /* 0x000724000c1e1500 */
[----:B---3--:R-:W-:-:S04]  /*2af0*/  IADD3 R162, P0, R180, UR4, RZ ;  /* 0x00000004b4a27c10 */ /* 0x008fc8000ff1e0ff */
[----:B------:R-:W-:Y:S02]  /*2b00*/  IADD3.X R163, R181, UR5, RZ, P0, !PT ;  /* 0x00000005b5a37c10 */ /* 0x000fe400087fe4ff */
[----:B------:R-:W3:Y:S01]  /*2b10*/  LDL.64 R180, [R1+0x38] ;  /* 0x0000380001b47983 */ /* 0x000ee20000100a00 */
[----:B------:R-:W-:-:S06]  /*2b20*/  PRMT R236, RZ, 0x7610, R236 ;  /* 0x00007610ffec7816 */ /* 0x000fcc00000000ec */
[----:B------:R5:W3:Y:S01]  /*2b30*/  @P1 LDG.E.U16 R236, [R162.64] ;  /* 0x00000008a2ec1981 */ /* 0x000ae2000c1e1500 */
[----:B------:R-:W-:Y:S02]  /*2b40*/  ISETP.GT.AND P1, PT, R183, 0x1e, PT ;  /* 0x0000001eb700780c */ /* 0x000fe40003f24270 */
[----:B------:R-:W-:Y:S02]  /*2b50*/  PRMT R237, RZ, 0x7610, R237 ;  /* 0x00007610ffed7816 */ /* 0x000fe400000000ed */
[----:B------:R-:W-:Y:S02]  /*2b60*/  PRMT R240, RZ, 0x7610, R240 ;  /* 0x00007610fff07816 */ /* 0x000fe400000000f0 */
[----:B------:R-:W-:Y:S02]  /*2b70*/  PRMT R241, RZ, 0x7610, R241 ;  /* 0x00007610fff17816 */ /* 0x000fe400000000f1 */
[----:B------:R-:W-:Y:S02]  /*2b80*/  PRMT R244, RZ, 0x7610, R244 ;  /* 0x00007610fff47816 */ /* 0x000fe400000000f4 */
[----:B-----5:R-:W-:-:S04]  /*2b90*/  IADD3 R162, P0, R90, UR4, RZ ;  /* 0x000000045aa27c10 */ /* 0x020fc8000ff1e0ff */
[----:B------:R-:W-:Y:S02]  /*2ba0*/  IADD3.X R163, R91, UR5, RZ, P0, !PT ;  /* 0x000000055ba37c10 */ /* 0x000fe400087fe4ff */
[----:B------:R-:W5:Y:S04]  /*2bb0*/  LDL.LU.64 R90, [R1+0x70] ;  /* 0x00007000015a7983 */ /* 0x000f680000300a00 */
[----:B------:R2:W5:Y:S02]  /*2bc0*/  @P1 LDG.E.U16 R237, [R162.64] ;  /* 0x00000008a2ed1981 */ /* 0x000564000c1e1500 */
[----:B--2---:R-:W-:-:S04]  /*2bd0*/  IADD3 R162, P0, R56, UR4, RZ ;  /* 0x0000000438a27c10 */ /* 0x004fc8000ff1e0ff */
[----:B------:R-:W-:Y:S02]  /*2be0*/  IADD3.X R163, R57, UR5, RZ, P0, !PT ;  /* 0x0000000539a37c10 */ /* 0x000fe400087fe4ff */
[----:B------:R-:W2:Y:S04]  /*2bf0*/  LDL.LU.64 R56, [R1+0x68] ;  /* 0x0000680001387983 */ /* 0x000ea80000300a00 */
[----:B------:R4:W2:Y:S01]  /*2c00*/  @P1 LDG.E.U16 R240, [R162.64] ;  /* 0x00000008a2f01981 */ /* 0x0008a2000c1e1500 */
[----:B------:R-:W-:Y:S02]  /*2c10*/  ISETP.GT.AND P1, PT, R183, 0x1f, PT ;  /* 0x0000001fb700780c */ /* 0x000fe40003f24270 */
[----:B----4-:R-:W-:-:S04]  /*2c20*/  IADD3 R162, P0, R58, UR4, RZ ;  /* 0x000000043aa27c10 */ /* 0x010fc8000ff1e0ff */
[----:B------:R-:W-:Y:S02]  /*2c30*/  IADD3.X R163, R59, UR5, RZ, P0, !PT ;  /* 0x000000053ba37c10 */ /* 0x000fe400087fe4ff */
[----:B------:R-:W4:Y:S05]  /*2c40*/  LDL.LU.64 R58, [R1+0x60] ;  /* 0x00006000013a7983 */ /* 0x000f2a0000300a00 */
[----:B------:R0:W2:Y:S04]  /*2c50*/  @P1 LDG.E.U16 R241, [R162.64] ;  /* 0x00000008a2f11981 */ /* 0x0000a8000c1e1500 */
[----:B0-----:R-:W0:Y:S02]  /*2c60*/  S2R R163, SR_TID.X ;  /* 0x0000000000a37919 */ /* 0x001e240000002100 */
[----:B0-----:R-:W-:-:S04]  /*2c70*/  LOP3.LUT R163, R163, 0x1f, RZ, 0xc0, !PT ;  /* 0x0000001fa3a37812 */ /* 0x001fc800078ec0ff */
[----:B------:R-:W-:Y:S02]  /*2c80*/  ISETP.GE.AND P2, PT, R163, R183, PT ;  /* 0x000000b7a300720c */ /* 0x000fe40003f46270 */
[----:B---3--:R-:W-:-:S04]  /*2c90*/  IADD3 R162, P0, R180, UR4, RZ ;  /* 0x00000004b4a27c10 */ /* 0x008fc8000ff1e0ff */
[----:B------:R-:W-:-:S05]  /*2ca0*/  IADD3.X R163, R181, UR5, RZ, P0, !PT ;  /* 0x00000005b5a37c10 */ /* 0x000fca00087fe4ff */
[----:B------:R0:W3:Y:S04]  /*2cb0*/  @P1 LDG.E.U16 R244, [R162.64] ;  /* 0x00000008a2f41981 */ /* 0x0000e8000c1e1500 */
[----:B------:R-:W-:Y:S06]  /*2cc0*/  BAR.SYNC.DEFER_BLOCKING 0x0 ;  /* 0x0000000000007b1d */ /* 0x000fec0000010000 */
[----:B0-----:R-:W2:Y:S01]  /*2cd0*/  LDL R163, [R1+0x4c] ;  /* 0x00004c0001a37983 */ /* 0x001ea20000100800 */
[----:B------:R-:W-:-:S02]  /*2ce0*/  IMAD.MOV.U32 R180, RZ, RZ, R248 ;  /* 0x000000ffffb47224 */ /* 0x000fc400078e00f8 */
[--C-:B------:R-:W-:Y:S01]  /*2cf0*/  IMAD.MOV.U32 R181, RZ, RZ, R245.reuse ;  /* 0x000000ffffb57224 */ /* 0x100fe200078e00f5 */
[----:B------:R-:W-:-:S03]  /*2d00*/  PRMT R245, RZ, 0x7610, R245 ;  /* 0x00007610fff57816 */ /* 0x000fc600000000f5 */
[----:B--2---:R-:W-:-:S05]  /*2d10*/  IMAD.WIDE R162, R163, 0x2, R180 ;  /* 0x00000002a3a27825 */ /* 0x004fca00078e02b4 */
[----:B------:R0:W2:Y:S04]  /*2d20*/  @!P2 LDG.E.U16 R245, [R162.64] ;  /* 0x00000008a2f5a981 */ /* 0x0000a8000c1e1500 */
[----:B0-----:R-:W2:Y:S01]  /*2d30*/  LDL R163, [R1+0x50] ;  /* 0x0000500001a37983 */ /* 0x001ea20000100800 */
[----:B------:R-:W-:Y:S01]  /*2d40*/  PRMT R248, RZ, 0x7610, R248 ;  /* 0x00007610fff87816 */ /* 0x000fe200000000f8 */
[----:B--2---:R-:W-:-:S05]  /*2d50*/  IMAD.WIDE R162, R163, 0x2, R180 ;  /* 0x00000002a3a27825 */ /* 0x004fca00078e02b4 */
[----:B------:R0:W2:Y:S04]  /*2d60*/  @!P2 LDG.E.U16 R248, [R162.64] ;  /* 0x00000008a2f8a981 */ /* 0x0000a8000c1e1500 */
[----:B0-----:R-:W2:Y:S01]  /*2d70*/  LDL R163, [R1+0x54] ;  /* 0x0000540001a37983 */ /* 0x001ea20000100800 */
[----:B------:R-:W-:Y:S01]  /*2d80*/  PRMT R249, RZ, 0x7610, R249 ;  /* 0x00007610fff97816 */ /* 0x000fe200000000f9 */
[----:B--2---:R-:W-:-:S05]  /*2d90*/  IMAD.WIDE R162, R163, 0x2, R180 ;  /* 0x00000002a3a27825 */ /* 0x004fca00078e02b4 */
[----:B------:R0:W2:Y:S04]  /*2da0*/  @!P2 LDG.E.U16 R249, [R162.64] ;  /* 0x00000008a2f9a981 */ /* 0x0000a8000c1e1500 */
[----:B0-----:R-:W2:Y:S01]  /*2db0*/  LDL R163, [R1+0x58] ;  /* 0x0000580001a37983 */ /* 0x001ea20000100800 */
[----:B------:R-:W-:-:S03]  /*2dc0*/  PRMT R252, RZ, 0x7610, R252 ;  /* 0x00007610fffc7816 */ /* 0x000fc600000000fc */
[----:B------:R-:W-:Y:S04]  /*2dd0*/  STS.U16 [R0], R49 ;  /* 0x0000003100007388 */ /* 0x000fe80000000400 */
[----:B------:R-:W-:Y:S04]  /*2de0*/  STS.U16 [R0+0x200], R50 ;  /* 0x0002003200007388 */ /* 0x000fe80000000400 */
[----:B------:R-:W-:Y:S04]  /*2df0*/  STS.U16 [R0+0x2000], R51 ;  /* 0x0020003300007388 */ /* 0x000fe80000000400 */
[----:B------:R-:W-:Y:S04]  /*2e00*/  STS.U16 [R0+0x2200], R52 ;  /* 0x0022003400007388 */ /* 0x000fe80000000400 */
[----:B------:R-:W-:Y:S04]  /*2e10*/  STS.U16 [R0+0x4000], R48 ;  /* 0x0040003000007388 */ /* 0x000fe80000000400 */
[----:B------:R-:W-:Y:S04]  /*2e20*/  STS.U16 [R0+0x4200], R206 ;  /* 0x004200ce00007388 */ /* 0x000fe80000000400 */
[----:B------:R-:W-:Y:S04]  /*2e30*/  STS.U16 [R0+0x6000], R213 ;  /* 0x006000d500007388 */ /* 0x000fe80000000400 */
[----:B------:R-:W-:Y:S01]  /*2e40*/  STS.U16 [R0+0x6200], R204 ;  /* 0x006200cc00007388 */ /* 0x000fe20000000400 */
[----:B--2---:R-:W-:-:S05]  /*2e50*/  IMAD.WIDE R162, R163, 0x2, R180 ;  /* 0x00000002a3a27825 */ /* 0x004fca00078e02b4 */
[----:B------:R0:W2:Y:S02]  /*2e60*/  @!P2 LDG.E.U16 R252, [R162.64] ;  /* 0x00000008a2fca981 */ /* 0x0000a4000c1e1500 */
[C---:B0-----:R-:W-:Y:S02]  /*2e70*/  LOP3.LUT R163, R0.reuse, 0x10, RZ, 0x3c, !PT ;  /* 0x0000001000a37812 */ /* 0x041fe400078e3cff */
[----:B------:R-:W-:-:S03]  /*2e80*/  LOP3.LUT R162, R0, 0x20, RZ, 0x3c, !PT ;  /* 0x0000002000a27812 */ /* 0x000fc600078e3cff */
[----:B------:R-:W-:Y:S04]  /*2e90*/  STS.U16 [R163+0x400], R203 ;  /* 0x000400cba3007388 */ /* 0x000fe80000000400 */
[----:B------:R-:W-:Y:S04]  /*2ea0*/  STS.U16 [R163+0x600], R161 ;  /* 0x000600a1a3007388 */ /* 0x000fe80000000400 */
[----:B------:R-:W-:Y:S04]  /*2eb0*/  STS.U16 [R163+0x2400], R160 ;  /* 0x002400a0a3007388 */ /* 0x000fe80000000400 */
[----:B------:R-:W-:Y:S04]  /*2ec0*/  STS.U16 [R163+0x2600], R155 ;  /* 0x0026009ba3007388 */ /* 0x000fe80000000400 */
[----:B------:R-:W-:Y:S04]  /*2ed0*/  STS.U16 [R163+0x4400], R154 ;  /* 0x0044009aa3007388 */ /* 0x000fe80000000400 */
[----:B------:R-:W-:Y:S04]  /*2ee0*/  STS.U16 [R163+0x4600], R153 ;  /* 0x00460099a3007388 */ /* 0x000fe80000000400 */
[----:B------:R-:W-:Y:S04]  /*2ef0*/  STS.U16 [R163+0x6400], R205 ;  /* 0x006400cda3007388 */ /* 0x000fe80000000400 */
[----:B------:R0:W-:Y:S04]  /*2f00*/  STS.U16 [R163+0x6600], R220 ;  /* 0x006600dca3007388 */ /* 0x0001e80000000400 */
[----:B------:R-:W-:Y:S04]  /*2f10*/  STS.U16 [R162+0x800], R152 ;  /* 0x00080098a2007388 */ /* 0x000fe80000000400 */
[----:B------:R-:W-:Y:S01]  /*2f20*/  STS.U16 [R162+0xa00], R87 ;  /* 0x000a0057a2007388 */ /* 0x000fe20000000400 */
[----:B0-----:R-:W-:-:S03]  /*2f30*/  LOP3.LUT R163, R0, 0x30, RZ, 0x3c, !PT ;  /* 0x0000003000a37812 */ /* 0x001fc600078e3cff */
        /* <DEDUP_REMOVED lines=32> */
[----:B0-----:R-:W0:Y:S01]  /*3140*/  S2R R163, SR_TID.X ;  /* 0x0000000000a37919 */ /* 0x001e220000002100 */
[----:B------:R-:W-:-:S05]  /*3150*/  LOP3.LUT R48, R0, 0x60, RZ, 0x3c, !PT ;  /* 0x0000006000307812 */ /* 0x000fca00078e3cff */
[----:B------:R-:W-:Y:S01]  /*3160*/  STS.U16 [R48+0x1800], R64 ;  /* 0x0018004030007388 */ /* 0x000fe20000000400 */
[----:B------:R-:W-:-:S03]  /*3170*/  LOP3.LUT R49, R0, 0x70, RZ, 0x3c, !PT ;  /* 0x0000007000317812 */ /* 0x000fc600078e3cff */
[----:B------:R-:W-:Y:S04]  /*3180*/  STS.U16 [R48+0x1a00], R63 ;  /* 0x001a003f30007388 */ /* 0x000fe80000000400 */
[----:B------:R-:W-:Y:S04]  /*3190*/  STS.U16 [R48+0x3800], R62 ;  /* 0x0038003e30007388 */ /* 0x000fe80000000400 */
[----:B------:R-:W-:Y:S04]  /*31a0*/  STS.U16 [R48+0x3a00], R61 ;  /* 0x003a003d30007388 */ /* 0x000fe80000000400 */
[----:B------:R-:W-:Y:S04]  /*31b0*/  STS.U16 [R48+0x5800], R207 ;  /* 0x005800cf30007388 */ /* 0x000fe80000000400 */
[----:B------:R-:W-:Y:S04]  /*31c0*/  STS.U16 [R48+0x5a00], R208 ;  /* 0x005a00d030007388 */ /* 0x000fe80000000400 */
[----:B-----5:R-:W-:Y:S04]  /*31d0*/  STS.U16 [R48+0x7800], R237 ;  /* 0x007800ed30007388 */ /* 0x020fe80000000400 */
[----:B------:R0:W-:Y:S04]  /*31e0*/  STS.U16 [R48+0x7a00], R240 ;  /* 0x007a00f030007388 */ /* 0x0001e80000000400 */
[----:B------:R-:W-:Y:S04]  /*31f0*/  STS.U16 [R49+0x1c00], R60 ;  /* 0x001c003c31007388 */ /* 0x000fe80000000400 */
[----:B------:R-:W-:Y:S01]  /*3200*/  STS.U16 [R49+0x1e00], R55 ;  /* 0x001e003731007388 */ /* 0x000fe20000000400 */
[----:B0-----:R-:W-:-:S03]  /*3210*/  SHF.R.U32.HI R48, RZ, 0x2, R163 ;  /* 0x00000002ff307819 */ /* 0x001fc600000116a3 */
[----:B------:R-:W-:Y:S01]  /*3220*/  STS.U16 [R49+0x3c00], R54 ;  /* 0x003c003631007388 */ /* 0x000fe20000000400 */
[----:B------:R-:W-:-:S03]  /*3230*/  LOP3.LUT R48, R0, 0x30, R48, 0x78, !PT ;  /* 0x0000003000307812 */ /* 0x000fc600078e7830 */
[----:B------:R-:W-:Y:S04]  /*3240*/  STS.U16 [R49+0x3e00], R53 ;  /* 0x003e003531007388 */ /* 0x000fe80000000400 */
[----:B------:R-:W-:Y:S04]  /*3250*/  STS.U16 [R49+0x5c00], R212 ;  /* 0x005c00d431007388 */ /* 0x000fe80000000400 */
[----:B------:R-:W-:Y:S04]  /*3260*/  STS.U16 [R49+0x5e00], R209 ;  /* 0x005e00d131007388 */ /* 0x000fe80000000400 */
[----:B------:R-:W-:Y:S04]  /*3270*/  STS.U16 [R49+0x7c00], R241 ;  /* 0x007c00f131007388 */ /* 0x000fe80000000400 */
[----:B---3--:R-:W-:Y:S04]  /*3280*/  STS.U16 [R49+0x7e00], R244 ;  /* 0x007e00f431007388 */ /* 0x008fe80000000400 */
[----:B------:R-:W-:Y:S04]  /*3290*/  STS.U16 [R48+0x8000], R245 ;  /* 0x008000f530007388 */ /* 0x000fe80000000400 */
[----:B------:R-:W-:Y:S04]  /*32a0*/  STS.U16 [R48+0x8200], R248 ;  /* 0x008200f830007388 */ /* 0x000fe80000000400 */
[----:B------:R-:W-:Y:S04]  /*32b0*/  STS.U16 [R48+0x8400], R249 ;  /* 0x008400f930007388 */ /* 0x000fe80000000400 */
[----:B--2---:R-:W-:Y:S04]  /*32c0*/  STS.U16 [R48+0x8600], R252 ;  /* 0x008600fc30007388 */ /* 0x004fe80000000400 */
[----:B------:R-:W-:Y:S06]  /*32d0*/  BAR.SYNC.DEFER_BLOCKING 0x0 ;  /* 0x0000000000007b1d */ /* 0x000fec0000010000 */
[----:B------:R-:W-:Y:S04]  /*32e0*/  LDSM.16.MT88.4 R84, [R182] ;  /* 0x00000000b654783b */ /* 0x000fe80000004200 */
[----:B------:R-:W0:Y:S04]  /*32f0*/  LDSM.16.M88.4 R52, [R202+0x8000] ;  /* 0x00800000ca34783b */ /* 0x000e280000000200 */
[----:B------:R-:W1:Y:S04]  /*3300*/  LDSM.16.M88.4 R48, [R202+0x8200] ;  /* 0x00820000ca30783b */ /* 0x000e680000000200 */
[----:B------:R-:W2:Y:S04]  /*3310*/  LDSM.16.M88.4 R68, [R202+0x8400] ;  /* 0x00840000ca44783b */ /* 0x000ea80000000200 */
[----:B------:R-:W3:Y:S04]  /*3320*/  LDSM.16.M88.4 R64, [R202+0x8600] ;  /* 0x00860000ca40783b */ /* 0x000ee80000000200 */
[----:B------:R-:W5:Y:S04]  /*3330*/  LDSM.16.MT88.4 R160, [R182+0x100] ;  /* 0x00010000b6a0783b */ /* 0x000f680000004200 */
[----:B------:R-:W3:Y:S04]  /*3340*/  LDSM.16.MT88.4 R152, [R182+0x200] ;  /* 0x00020000b698783b */ /* 0x000ee80000004200 */
[----:B------:R-:W3:Y:S04]  /*3350*/  LDSM.16.MT88.4 R60, [R182+0x300] ;  /* 0x00030000b63c783b */ /* 0x000ee80000004200 */
[----:B------:R-:W4:Y:S04]  /*3360*/  LDSM.16.MT88.4 R72, [R182+0x4000] ;  /* 0x00400000b648783b */ /* 0x000f280000004200 */
[----:B------:R-:W4:Y:S04]  /*3370*/  LDSM.16.MT88.4 R76, [R182+0x4100] ;  /* 0x00410000b64c783b */ /* 0x000f280000004200 */
[----:B------:R-:W4:Y:S01]  /*3380*/  LDSM.16.MT88.4 R80, [R182+0x4200] ;  /* 0x00420000b650783b */ /* 0x000f220000004200 */
[C---:B0-----:R-:W-:Y:S08]  /*3390*/  HMMA.16816.F32.BF16 R144, R84.reuse, R52, R144 ;  /* 0x000000345490723c */ /* 0x041ff00000041890 */
[C---:B-1----:R-:W-:Y:S08]  /*33a0*/  HMMA.16816.F32.BF16 R140, R84.reuse, R48, R140 ;  /* 0x00000030548c723c */ /* 0x042ff0000004188c */
[C---:B--2---:R-:W-:Y:S08]  /*33b0*/  HMMA.16816.F32.BF16 R136, R84.reuse, R68, R136 ;  /* 0x000000445488723c */ /* 0x044ff00000041888 */
[----:B---3--:R-:W-:Y:S01]  /*33c0*/  HMMA.16816.F32.BF16 R132, R84, R64, R132 ;  /* 0x000000405484723c */ /* 0x008fe20000041884 */
[----:B------:R-:W0:Y:S01]  /*33d0*/  LDSM.16.MT88.4 R84, [R182+0x4300] ;  /* 0x00430000b654783b */ /* 0x000e220000004200 */
[----:B------:R-:W-:-:S06]  /*33e0*/  UIADD3 UR6, UR6, -0x1, URZ ;  /* 0xffffffff06067890 */ /* 0x000fcc000fffe03f */
[C---:B-----5:R-:W-:Y:S08]  /*33f0*/  HMMA.16816.F32.BF16 R128, R160.reuse, R52, R128 ;  /* 0x00000034a080723c */ /* 0x060ff00000041880 */
[C---:B------:R-:W-:Y:S08]  /*3400*/  HMMA.16816.F32.BF16 R124, R160.reuse, R48, R124 ;  /* 0x00000030a07c723c */ /* 0x040ff0000004187c */
[C---:B------:R-:W-:Y:S08]  /*3410*/  HMMA.16816.F32.BF16 R120, R160.reuse, R68, R120 ;  /* 0x00000044a078723c */ /* 0x040ff00000041878 */
[----:B------:R-:W-:Y:S08]  /*3420*/  HMMA.16816.F32.BF16 R116, R160, R64, R116 ;  /* 0x00000040a074723c */ /* 0x000ff00000041874 */
[C---:B------:R-:W-:Y:S08]  /*3430*/  HMMA.16816.F32.BF16 R112, R152.reuse, R52, R112 ;  /* 0x000000349870723c */ /* 0x040ff00000041870 */
[C---:B------:R-:W-:Y:S08]  /*3440*/  HMMA.16816.F32.BF16 R108, R152.reuse, R48, R108 ;  /* 0x00000030986c723c */ /* 0x040ff0000004186c */
[C---:B------:R-:W-:Y:S08]  /*3450*/  HMMA.16816.F32.BF16 R104, R152.reuse, R68, R104 ;  /* 0x000000449868723c */ /* 0x040ff00000041868 */
[----:B------:R-:W-:Y:S08]  /*3460*/  HMMA.16816.F32.BF16 R100, R152, R64, R100 ;  /* 0x000000409864723c */ /* 0x000ff00000041864 */
[C---:B------:R-:W-:Y:S08]  /*3470*/  HMMA.16816.F32.BF16 R96, R60.reuse, R52, R96 ;  /* 0x000000343c60723c */ /* 0x040ff00000041860 */
[C---:B------:R-:W-:Y:S08]  /*3480*/  HMMA.16816.F32.BF16 R92, R60.reuse, R48, R92 ;  /* 0x000000303c5c723c */ /* 0x040ff0000004185c */
[C---:B------:R-:W-:Y:S08]  /*3490*/  HMMA.16816.F32.BF16 R88, R60.reuse, R68, R88 ;  /* 0x000000443c58723c */ /* 0x040ff00000041858 */
[----:B----4-:R-:W-:Y:S01]  /*34a0*/  HMMA.16816.F32.BF16 R56, R60, R64, R56 ;  /* 0x000000403c38723c */ /* 0x010fe20000041838 */
[----:B------:R-:W-:Y:S01]  /*34b0*/  ISETP.NE.U32.AND P0, PT, RZ, UR6, PT ;  /* 0x00000006ff007c0c */ /* 0x000fe2000bf05070 */
[----:B------:R-:W-:Y:S01]  /*34c0*/  IMAD.U32 R245, RZ, RZ, UR7 ;  /* 0x00000007fff57e24 */ /* 0x000fe2000f8e00ff */
[----:B------:R-:W-:-:S03]  /*34d0*/  UIMAD.WIDE UR4, UR38, 0x2, UR4 ;  /* 0x00000002260478a5 */ /* 0x000fc6000f8e0204 */
[----:B------:R-:W-:Y:S02]  /*34e0*/  IMAD.WIDE R244, R245, 0x2, R180 ;  /* 0x00000002f5f47825 */ /* 0x000fe400078e02b4 */
[----:B------:R-:W-:Y:S01]  /*34f0*/  HMMA.16816.F32.BF16 R144, R72, R54, R144 ;  /* 0x000000364890723c */ /* 0x000fe20000041890 */
[----:B------:R-:W-:Y:S01]  /*3500*/  IADD3 R183, R183, -0x20, RZ ;  /* 0xffffffe0b7b77810 */ /* 0x000fe20007ffe0ff */
[----:B------:R-:W-:-:S06]  /*3510*/  IMAD.MOV.U32 R248, RZ, RZ, R244 ;  /* 0x000000fffff87224 */ /* 0x000fcc00078e00f4 */
        /* <DEDUP_REMOVED lines=10> */
[----:B------:R-:W-:Y:S08]  /*35c0*/  HMMA.16816.F32.BF16 R100, R80, R66, R100 ;  /* 0x000000425064723c */ /* 0x000ff00000041864 */
[C---:B0-----:R-:W-:Y:S08]  /*35d0*/  HMMA.16816.F32.BF16 R96, R84.reuse, R54, R96 ;  /* 0x000000365460723c */ /* 0x041ff00000041860 */
[C---:B------:R-:W-:Y:S08]  /*35e0*/  HMMA.16816.F32.BF16 R92, R84.reuse, R50, R92 ;  /* 0x00000032545c723c */ /* 0x040ff0000004185c */
[C---:B------:R-:W-:Y:S08]  /*35f0*/  HMMA.16816.F32.BF16 R88, R84.reuse, R70, R88 ;  /* 0x000000465458723c */ /* 0x040ff00000041858 */
[----:B------:R-:W-:Y:S01]  /*3600*/  HMMA.16816.F32.BF16 R56, R84, R66, R56 ;  /* 0x000000425438723c */ /* 0x000fe20000041838 */
[----:B------:R-:W-:Y:S01]  /*3610*/  @!P0 CALL.REL.NOINC `(.L_x_2) ;  /* 0x0000001000008944 */ /* 0x000fe20003c00000 */
[----:B------:R-:W-:-:S12]  /*3620*/  BRA `(.L_x_3) ;  /* 0xffffe38000007947 */ /* 0x000fd8000383ffff */
.L_x_2:
[----:B------:R-:W-:-:S06]  /*3630*/  NOP ;  /* 0x0000000000007918 */ /* 0x000fcc0000000000 */
[----:B------:R-:W-:Y:S02]  /*3640*/  F2FP.BF16.PACK_AB R25, R95, R94 ;  /* 0x0000005e5f19723e */ /* 0x000fe400000010ff */
[----:B------:R-:W-:-:S02]  /*3650*/  F2FP.BF16.PACK_AB R93, R93, R92 ;  /* 0x0000005c5d5d723e */ /* 0x000fc400000010ff */
[----:B------:R-:W-:Y:S02]  /*3660*/  F2FP.BF16.PACK_AB R17, R111, R110 ;  /* 0x0000006e6f11723e */ /* 0x000fe400000010ff */
[----:B------:R-:W-:Y:S02]  /*3670*/  F2FP.BF16.PACK_AB R109, R109, R108 ;  /* 0x0000006c6d6d723e */ /* 0x000fe400000010ff */
[----:B------:R-:W-:Y:S02]  /*3680*/  F2FP.BF16.PACK_AB R21, R127, R126 ;  /* 0x0000007e7f15723e */ /* 0x000fe400000010ff */
[----:B------:R-:W-:Y:S02]  /*3690*/  F2FP.BF16.PACK_AB R125, R125, R124 ;  /* 0x0000007c7d7d723e */ /* 0x000fe400000010ff */
        /* <DEDUP_REMOVED lines=26> */
.L_x_1:
[----:B-1----:R-:W2:Y:S04]  /*3840*/  LDL.LU R0, [R1+0x5c] ;  /* 0x00005c0001007983 */ /* 0x002ea80000300800 */
[----:B------:R-:W3:Y:S04]  /*3850*/  LDL.LU R53, [R1+0x40] ;  /* 0x0000400001357983 */ /* 0x000ee80000300800 */
[----:B------:R-:W4:Y:S04]  /*3860*/  LDL.LU R52, [R1+0x44] ;  /* 0x0000440001347983 */ /* 0x000f280000300800 */
[----:B------:R-:W5:Y:S04]  /*3870*/  LDL.LU R51, [R1+0x48] ;  /* 0x0000480001337983 */ /* 0x000f680000300800 */
[----:B------:R-:W1:Y:S04]  /*3880*/  S2R R5, SR_TID.X ;  /* 0x0000000000057919 */ /* 0x000e680000002100 */
[----:B------:R-:W0:Y:S01]  /*3890*/  S2R R4, SR_TID.X ;  /* 0x0000000000047919 */ /* 0x000e220000002100 */
[----:B-1----:R-:W-:-:S02]  /*38a0*/  IMAD.SHL.U32 R2, R5, 0x4, RZ ;  /* 0x0000000405027824 */ /* 0x002fc400078e00ff */
[C---:B------:R-:W-:Y:S01]  /*38b0*/  IMAD.SHL.U32 R3, R5.reuse, 0x20, RZ ;  /* 0x0000002005037824 */ /* 0x040fe200078e00ff */
[----:B0-----:R-:W-:Y:S02]  /*38c0*/  LOP3.LUT R6, R4, 0xe0, RZ, 0xc0, !PT ;  /* 0x000000e004067812 */ /* 0x001fe400078ec0ff */
[----:B------:R-:W-:Y:S01]  /*38d0*/  LOP3.LUT R2, R2, 0x70, RZ, 0xc0, !PT ;  /* 0x0000007002027812 */ /* 0x000fe200078ec0ff */
[C---:B------:R-:W-:Y:S01]  /*38e0*/  IMAD.SHL.U32 R4, R5.reuse, 0x800, RZ ;  /* 0x0000080005047824 */ /* 0x040fe200078e00ff */
[----:B------:R-:W-:-:S04]  /*38f0*/  LOP3.LUT R5, R5, 0xff, RZ, 0xc0, !PT ;  /* 0x000000ff05057812 */ /* 0x000fc800078ec0ff */
[----:B------:R-:W-:-:S05]  /*3900*/  LOP3.LUT R4, R4, 0x3000, RZ, 0xc0, !PT ;  /* 0x0000300004047812 */ /* 0x000fca00078ec0ff */
[----:B------:R-:W-:Y:S01]  /*3910*/  IMAD R37, R5, 0x10, R4 ;  /* 0x0000001005257824 */ /* 0x000fe200078e0204 */
[----:B------:R-:W-:Y:S04]  /*3920*/  BAR.SYNC.DEFER_BLOCKING 0x0 ;  /* 0x0000000000007b1d */ /* 0x000fe80000010000 */
[C---:B------:R-:W-:Y:S02]  /*3930*/  LOP3.LUT R38, R37.reuse, 0x20, RZ, 0x3c, !PT ;  /* 0x0000002025267812 */ /* 0x040fe400078e3cff */
[C---:B------:R-:W-:Y:S02]  /*3940*/  LOP3.LUT R46, R37.reuse, 0x40, RZ, 0x3c, !PT ;  /* 0x00000040252e7812 */ /* 0x040fe400078e3cff */
[----:B------:R-:W-:Y:S02]  /*3950*/  LOP3.LUT R48, R37, 0x60, RZ, 0x3c, !PT ;  /* 0x0000006025307812 */ /* 0x000fe400078e3cff */
[----:B--2---:R-:W-:-:S04]  /*3960*/  LOP3.LUT R0, R0, 0x3000, RZ, 0xc0, !PT ;  /* 0x0000300000007812 */ /* 0x004fc800078ec0ff */
[----:B------:R-:W-:Y:S01]  /*3970*/  LOP3.LUT R0, R0, 0x60, R3, 0xf8, !PT ;  /* 0x0000006000007812 */ /* 0x000fe200078ef803 */
[----:B------:R-:W-:-:S05]  /*3980*/  IMAD R3, R6, 0x8, R2 ;  /* 0x0000000806037824 */ /* 0x000fca00078e0202 */
[----:B------:R-:W-:-:S05]  /*3990*/  LOP3.LUT R36, R0, R3, RZ, 0x3c, !PT ;  /* 0x0000000300247212 */ /* 0x000fca00078e3cff */
[----:B------:R-:W-:Y:S04]  /*39a0*/  STS.128 [R36], R140 ;  /* 0x0000008c24007388 */ /* 0x000fe80000000c00 */
[----:B------:R-:W-:Y:S04]  /*39b0*/  STS.128 [R36+0x80], R28 ;  /* 0x0000801c24007388 */ /* 0x000fe80000000c00 */
[----:B------:R-:W-:Y:S04]  /*39c0*/  STS.128 [R36+0x800], R124 ;  /* 0x0008007c24007388 */ /* 0x000fe80000000c00 */
[----:B------:R-:W-:Y:S04]  /*39d0*/  STS.128 [R36+0x880], R20 ;  /* 0x0008801424007388 */ /* 0x000fe80000000c00 */
[----:B------:R-:W-:Y:S06]  /*39e0*/  BAR.SYNC.DEFER_BLOCKING 0x0 ;  /* 0x0000000000007b1d */ /* 0x000fec0000010000 */
[----:B------:R-:W0:Y:S04]  /*39f0*/  LDS.128 R32, [R37] ;  /* 0x0000000025207984 */ /* 0x000e280000000c00 */
[----:B------:R-:W-:Y:S04]  /*3a00*/  LDS.128 R12, [R38] ;  /* 0x00000000260c7984 */ /* 0x000fe80000000c00 */
[----:B------:R-:W-:Y:S04]  /*3a10*/  LDS.128 R8, [R46] ;  /* 0x000000002e087984 */ /* 0x000fe80000000c00 */
[----:B------:R-:W-:Y:S04]  /*3a20*/  LDS.128 R4, [R48] ;  /* 0x0000000030047984 */ /* 0x000fe80000000c00 */
[----:B------:R-:W-:Y:S06]  /*3a30*/  BAR.SYNC.DEFER_BLOCKING 0x0 ;  /* 0x0000000000007b1d */ /* 0x000fec0000010000 */
[----:B------:R-:W-:Y:S04]  /*3a40*/  STS.128 [R36], R108 ;  /* 0x0000006c24007388 */ /* 0x000fe80000000c00 */
[----:B------:R-:W-:Y:S04]  /*3a50*/  STS.128 [R36+0x80], R16 ;  /* 0x0000801024007388 */ /* 0x000fe80000000c00 */
[----:B------:R-:W-:Y:S04]  /*3a60*/  STS.128 [R36+0x800], R92 ;  /* 0x0008005c24007388 */ /* 0x000fe80000000c00 */
[----:B------:R1:W-:Y:S04]  /*3a70*/  STS.128 [R36+0x880], R24 ;  /* 0x0008801824007388 */ /* 0x0003e80000000c00 */
[----:B------:R-:W-:Y:S01]  /*3a80*/  BAR.SYNC.DEFER_BLOCKING 0x0 ;  /* 0x0000000000007b1d */ /* 0x000fe20000010000 */
[C---:B---3--:R-:W-:Y:S01]  /*3a90*/  IADD3 R2, R53.reuse, 0x1, RZ ;  /* 0x0000000135027810 */ /* 0x048fe20007ffe0ff */
[----:B----4-:R-:W-:Y:S01]  /*3aa0*/  IMAD R3, R52, c[0x0][0x194], RZ ;  /* 0x0000650034037a24 */ /* 0x010fe200078e02ff */
[----:B------:R-:W-:-:S02]  /*3ab0*/  IADD3 R0, R53, 0x2, RZ ;  /* 0x0000000235007810 */ /* 0x000fc40007ffe0ff */
[----:B------:R-:W-:Y:S01]  /*3ac0*/  ISETP.GE.AND P1, PT, R2, c[0x0][0x17c], PT ;  /* 0x00005f0002007a0c */ /* 0x000fe20003f26270 */
[----:B------:R-:W-:Y:S01]  /*3ad0*/  IMAD.MOV.U32 R2, RZ, RZ, c[0x0][0x194] ;  /* 0x00006500ff027624 */ /* 0x000fe200078e00ff */
[----:B------:R2:W3:Y:S01]  /*3ae0*/  LDS.128 R20, [R37] ;  /* 0x0000000025147984 */ /* 0x0004e20000000c00 */
[----:B------:R-:W-:Y:S02]  /*3af0*/  ISETP.GE.AND P4, PT, R0, c[0x0][0x17c], PT ;  /* 0x00005f0000007a0c */ /* 0x000fe40003f86270 */
[----:B------:R-:W-:Y:S01]  /*3b00*/  IMAD R0, R2, 0x100, R3 ;  /* 0x0000010002007824 */ /* 0x000fe200078e0203 */
[----:B------:R-:W-:Y:S01]  /*3b10*/  ISETP.GE.AND P6, PT, R52, c[0x0][0x178], PT ;  /* 0x00005e0034007a0c */ /* 0x000fe20003fc6270 */
[----:B------:R4:W4:Y:S01]  /*3b20*/  LDS.128 R16, [R38] ;  /* 0x0000000026107984 */ /* 0x0009220000000c00 */
[----:B------:R-:W-:Y:S02]  /*3b30*/  ISETP.GE.AND P5, PT, R53, c[0x0][0x17c], PT ;  /* 0x00005f0035007a0c */ /* 0x000fe40003fa6270 */
[----:B-1----:R-:W-:-:S02]  /*3b40*/  LEA R36, P0, R3, c[0x0][0x170], 0x1 ;  /* 0x00005c0003247a11 */ /* 0x002fc400078008ff */
[C---:B------:R-:W-:Y:S02]  /*3b50*/  LEA R2, P2, R0.reuse, c[0x0][0x170], 0x1 ;  /* 0x00005c0000027a11 */ /* 0x040fe400078408ff */
[----:B------:R-:W-:Y:S02]  /*3b60*/  ISETP.LT.AND P6, PT, R53, c[0x0][0x17c], !P6 ;  /* 0x00005f0035007a0c */ /* 0x000fe400077c1270 */
[----:B-----5:R-:W-:Y:S01]  /*3b70*/  ISETP.LT.AND P5, PT, R51, c[0x0][0x178], !P5 ;  /* 0x00005e0033007a0c */ /* 0x020fe20006fa1270 */
[----:B------:R-:W-:Y:S01]  /*3b80*/  IMAD R25, R53, c[0x0][0x198], RZ ;  /* 0x0000660035197a24 */ /* 0x000fe200078e02ff */
[----:B--2---:R-:W-:Y:S02]  /*3b90*/  LEA.HI.X.SX32 R37, R3, c[0x0][0x174], 0x1, P0 ;  /* 0x00005d0003257a11 */ /* 0x004fe400000f0eff */
[----:B------:R-:W-:Y:S02]  /*3ba0*/  IADD3 R24, R53, 0x3, RZ ;  /* 0x0000000335187810 */ /* 0x000fe40007ffe0ff */
[----:B------:R-:W-:-:S02]  /*3bb0*/  LEA.HI.X.SX32 R3, R0, c[0x0][0x174], 0x1, P2 ;  /* 0x00005d0000037a11 */ /* 0x000fc400010f0eff */
[----:B------:R-:W-:Y:S01]  /*3bc0*/  IADD3 R26, R53, 0x5, RZ ;  /* 0x00000005351a7810 */ /* 0x000fe20007ffe0ff */
[C---:B------:R-:W-:Y:S01]  /*3bd0*/  IMAD.WIDE R28, R25.reuse, 0x2, R36 ;  /* 0x00000002191c7825 */ /* 0x040fe200078e0224 */
[----:B------:R-:W-:Y:S02]  /*3be0*/  ISETP.GE.AND P0, PT, R24, c[0x0][0x17c], PT ;  /* 0x00005f0018007a0c */ /* 0x000fe40003f06270 */
[----:B------:R-:W-:Y:S01]  /*3bf0*/  ISETP.GE.AND P3, PT, R26, c[0x0][0x17c], PT ;  /* 0x00005f001a007a0c */ /* 0x000fe20003f66270 */
[C---:B------:R-:W-:Y:S01]  /*3c00*/  IMAD.WIDE R30, R25.reuse, 0x2, R2 ;  /* 0x00000002191e7825 */ /* 0x040fe200078e0202 */
[----:B------:R-:W-:Y:S02]  /*3c10*/  IADD3 R41, R25, c[0x0][0x198], RZ ;  /* 0x0000660019297a10 */ /* 0x000fe40007ffe0ff */
[----:B------:R-:W1:Y:S04]  /*3c20*/  LDS.128 R24, [R46] ;  /* 0x000000002e187984 */ /* 0x000e680000000c00 */
[----:B0-----:R-:W-:Y:S01]  /*3c30*/  @P6 STG.E.U16 [R28.64], R32 ;  /* 0x000000201c006986 */ /* 0x001fe2000c101508 */
[----:B------:R-:W-:-:S02]  /*3c40*/  ISETP.LT.AND P6, PT, R52, c[0x0][0x178], !P1 ;  /* 0x00005e0034007a0c */ /* 0x000fc40004fc1270 */
[----:B------:R-:W-:Y:S01]  /*3c50*/  ISETP.LT.AND P1, PT, R51, c[0x0][0x178], !P1 ;  /* 0x00005e0033007a0c */ /* 0x000fe20004f21270 */
[----:B---3--:R-:W-:Y:S01]  /*3c60*/  @P5 STG.E.U16 [R30.64], R20 ;  /* 0x000000141e005986 */ /* 0x008fe2000c101508 */
[----:B------:R-:W-:Y:S02]  /*3c70*/  ISETP.LT.AND P5, PT, R52, c[0x0][0x178], !P4 ;  /* 0x00005e0034007a0c */ /* 0x000fe400067a1270 */
[C---:B------:R-:W-:Y:S01]  /*3c80*/  IADD3 R47, R41.reuse, c[0x0][0x198], RZ ;  /* 0x00006600292f7a10 */ /* 0x040fe20007ffe0ff */
[----:B----4-:R-:W-:Y:S01]  /*3c90*/  IMAD.WIDE R38, R41, 0x2, R36 ;  /* 0x0000000229267825 */ /* 0x010fe200078e0224 */
[----:B------:R-:W-:Y:S01]  /*3ca0*/  ISETP.LT.AND P4, PT, R51, c[0x0][0x178], !P4 ;  /* 0x00005e0033007a0c */ /* 0x000fe20006781270 */
[----:B------:R-:W0:Y:S01]  /*3cb0*/  LDS.128 R28, [R48] ;  /* 0x00000000301c7984 */ /* 0x000e220000000c00 */
[----:B------:R-:W-:Y:S01]  /*3cc0*/  PRMT R49, R32, 0x7632, R49 ;  /* 0x0000763220317816 */ /* 0x000fe20000000031 */
[----:B------:R-:W-:Y:S01]  /*3cd0*/  IMAD.WIDE R40, R41, 0x2, R2 ;  /* 0x0000000229287825 */ /* 0x000fe200078e0202 */
[----:B------:R-:W-:-:S03]  /*3ce0*/  PRMT R50, R20, 0x7632, R50 ;  /* 0x0000763214327816 */ /* 0x000fc60000000032 */
[----:B------:R-:W-:Y:S01]  /*3cf0*/  IMAD.WIDE R42, R47, 0x2, R36 ;  /* 0x000000022f2a7825 */ /* 0x000fe200078e0224 */
[----:B------:R2:W-:Y:S01]  /*3d00*/  @P6 STG.E.U16 [R38.64], R49 ;  /* 0x0000003126006986 */ /* 0x0005e2000c101508 */
[----:B------:R-:W-:-:S03]  /*3d10*/  IADD3 R0, R53, 0x4, RZ ;  /* 0x0000000435007810 */ /* 0x000fc60007ffe0ff */
[----:B------:R3:W-:Y:S01]  /*3d20*/  @P1 STG.E.U16 [R40.64], R50 ;  /* 0x0000003228001986 */ /* 0x0007e2000c101508 */
[----:B------:R-:W-:-:S03]  /*3d30*/  IMAD.WIDE R44, R47, 0x2, R2 ;  /* 0x000000022f2c7825 */ /* 0x000fc600078e0202 */
[----:B------:R-:W-:Y:S01]  /*3d40*/  @P5 STG.E.U16 [R42.64], R12 ;  /* 0x0000000c2a005986 */ /* 0x000fe2000c101508 */
[----:B------:R-:W-:Y:S02]  /*3d50*/  ISETP.LT.AND P5, PT, R52, c[0x0][0x178], !P0 ;  /* 0x00005e0034007a0c */ /* 0x000fe400047a1270 */
[----:B------:R-:W-:Y:S02]  /*3d60*/  ISETP.LT.AND P0, PT, R51, c[0x0][0x178], !P0 ;  /* 0x00005e0033007a0c */ /* 0x000fe40004701270 */
[----:B------:R-:W-:Y:S02]  /*3d70*/  ISETP.GE.AND P2, PT, R0, c[0x0][0x17c], PT ;  /* 0x00005f0000007a0c */ /* 0x000fe40003f46270 */
[----:B------:R-:W-:Y:S01]  /*3d80*/  IADD3 R47, R47, c[0x0][0x198], RZ ;  /* 0x000066002f2f7a10 */ /* 0x000fe20007ffe0ff */
[----:B------:R4:W-:Y:S01]  /*3d90*/  @P4 STG.E.U16 [R44.64], R16 ;  /* 0x000000102c004986 */ /* 0x0009e2000c101508 */
[----:B------:R-:W-:Y:S02]  /*3da0*/  ISETP.LT.AND P4, PT, R52, c[0x0][0x178], !P2 ;  /* 0x00005e0034007a0c */ /* 0x000fe40005781270 */
[----:B------:R-:W-:Y:S01]  /*3db0*/  ISETP.LT.AND P2, PT, R51, c[0x0][0x178], !P2 ;  /* 0x00005e0033007a0c */ /* 0x000fe20005741270 */
[----:B--2---:R-:W-:Y:S01]  /*3dc0*/  IMAD.WIDE R38, R47, 0x2, R36 ;  /* 0x000000022f267825 */ /* 0x004fe200078e0224 */
[----:B------:R-:W-:-:S02]  /*3dd0*/  PRMT R32, R12, 0x7632, R32 ;  /* 0x000076320c207816 */ /* 0x000fc40000000020 */
[C---:B------:R-:W-:Y:S01]  /*3de0*/  IADD3 R49, R47.reuse, c[0x0][0x198], RZ ;  /* 0x000066002f317a10 */ /* 0x040fe20007ffe0ff */
[----:B---3--:R-:W-:Y:S01]  /*3df0*/  IMAD.WIDE R40, R47, 0x2, R2 ;  /* 0x000000022f287825 */ /* 0x008fe200078e0202 */
[----:B----4-:R-:W-:Y:S01]  /*3e00*/  PRMT R45, R16, 0x7632, R45 ;  /* 0x00007632102d7816 */ /* 0x010fe2000000002d */
[----:B------:R-:W-:Y:S01]  /*3e10*/  @P5 STG.E.U16 [R38.64], R32 ;  /* 0x0000002026005986 */ /* 0x000fe2000c101508 */
[----:B------:R-:W-:Y:S01]  /*3e20*/  IADD3 R0, R53, 0x6, RZ ;  /* 0x0000000635007810 */ /* 0x000fe20007ffe0ff */
[----:B------:R-:W-:Y:S02]  /*3e30*/  IMAD.WIDE R42, R49, 0x2, R36 ;  /* 0x00000002312a7825 */ /* 0x000fe400078e0224 */
[----:B------:R2:W-:Y:S01]  /*3e40*/  @P0 STG.E.U16 [R40.64], R45 ;  /* 0x0000002d28000986 */ /* 0x0005e2000c101508 */
[----:B------:R-:W-:Y:S02]  /*3e50*/  ISETP.GE.AND P6, PT, R0, c[0x0][0x17c], PT ;  /* 0x00005f0000007a0c */ /* 0x000fe40003fc6270 */
[----:B------:R-:W-:Y:S01]  /*3e60*/  ISETP.LT.AND P0, PT, R52, c[0x0][0x178], !P3 ;  /* 0x00005e0034007a0c */ /* 0x000fe20005f01270 */
[----:B------:R3:W-:Y:S01]  /*3e70*/  @P4 STG.E.U16 [R42.64], R8 ;  /* 0x000000082a004986 */ /* 0x0007e2000c101508 */
[----:B------:R-:W-:Y:S01]  /*3e80*/  ISETP.LT.AND P3, PT, R51, c[0x0][0x178], !P3 ;  /* 0x00005e0033007a0c */ /* 0x000fe20005f61270 */
[C---:B--2---:R-:W-:Y:S01]  /*3e90*/  IMAD.WIDE R44, R49.reuse, 0x2, R2 ;  /* 0x00000002312c7825 */ /* 0x044fe200078e0202 */
[----:B------:R-:W-:-:S04]  /*3ea0*/  IADD3 R49, R49, c[0x0][0x198], RZ ;  /* 0x0000660031317a10 */ /* 0x000fc80007ffe0ff */
[----:B-1----:R1:W-:Y:S01]  /*3eb0*/  @P2 STG.E.U16 [R44.64], R24 ;  /* 0x000000182c002986 */ /* 0x0023e2000c101508 */
[----:B------:R-:W-:Y:S01]  /*3ec0*/  ISETP.LT.AND P2, PT, R52, c[0x0][0x178], !P6 ;  /* 0x00005e0034007a0c */ /* 0x000fe20007741270 */
[----:B------:R-:W-:Y:S01]  /*3ed0*/  IMAD.WIDE R38, R49, 0x2, R36 ;  /* 0x0000000231267825 */ /* 0x000fe200078e0224 */
[----:B------:R-:W-:Y:S02]  /*3ee0*/  ISETP.LT.AND P6, PT, R51, c[0x0][0x178], !P6 ;  /* 0x00005e0033007a0c */ /* 0x000fe400077c1270 */
[----:B------:R-:W-:Y:S01]  /*3ef0*/  IADD3 R20, R53, 0x7, RZ ;  /* 0x0000000735147810 */ /* 0x000fe20007ffe0ff */
[C---:B------:R-:W-:Y:S01]  /*3f00*/  IMAD.WIDE R40, R49.reuse, 0x2, R2 ;  /* 0x0000000231287825 */ /* 0x040fe200078e0202 */
[----:B------:R-:W-:Y:S02]  /*3f10*/  IADD3 R49, R49, c[0x0][0x198], RZ ;  /* 0x0000660031317a10 */ /* 0x000fe40007ffe0ff */
[----:B------:R-:W-:Y:S02]  /*3f20*/  ISETP.GE.AND P1, PT, R20, c[0x0][0x17c], PT ;  /* 0x00005f0014007a0c */ /* 0x000fe40003f26270 */
[----:B------:R-:W-:Y:S01]  /*3f30*/  PRMT R12, R8, 0x7632, R12 ;  /* 0x00007632080c7816 */ /* 0x000fe2000000000c */
[----:B---3--:R-:W-:Y:S01]  /*3f40*/  IMAD.WIDE R42, R49, 0x2, R36 ;  /* 0x00000002312a7825 */ /* 0x008fe200078e0224 */
[----:B------:R-:W-:-:S02]  /*3f50*/  IADD3 R0, R53, 0x8, RZ ;  /* 0x0000000835007810 */ /* 0x000fc40007ffe0ff */
[----:B------:R-:W-:Y:S01]  /*3f60*/  PRMT R20, R24, 0x7632, R20 ;  /* 0x0000763218147816 */ /* 0x000fe20000000014 */
[C---:B-1----:R-:W-:Y:S01]  /*3f70*/  IMAD.WIDE R44, R49.reuse, 0x2, R2 ;  /* 0x00000002312c7825 */ /* 0x042fe200078e0202 */
[----:B------:R-:W-:Y:S01]  /*3f80*/  ISETP.GE.AND P5, PT, R0, c[0x0][0x17c], PT ;  /* 0x00005f0000007a0c */ /* 0x000fe20003fa6270 */
[----:B------:R1:W-:Y:S01]  /*3f90*/  @P0 STG.E.U16 [R38.64], R12 ;  /* 0x0000000c26000986 */ /* 0x0003e2000c101508 */
[----:B------:R-:W-:-:S03]  /*3fa0*/  IADD3 R49, R49, c[0x0][0x198], RZ ;  /* 0x0000660031317a10 */ /* 0x000fc60007ffe0ff */
[----:B------:R2:W-:Y:S01]  /*3fb0*/  @P3 STG.E.U16 [R40.64], R20 ;  /* 0x0000001428003986 */ /* 0x0005e2000c101508 */
[----:B------:R-:W-:Y:S02]  /*3fc0*/  ISETP.LT.AND P3, PT, R52, c[0x0][0x178], !P1 ;  /* 0x00005e0034007a0c */ /* 0x000fe40004f61270 */
[----:B------:R-:W-:Y:S01]  /*3fd0*/  ISETP.LT.AND P1, PT, R51, c[0x0][0x178], !P1 ;  /* 0x00005e0033007a0c */ /* 0x000fe20004f21270 */
[----:B------:R3:W-:Y:S01]  /*3fe0*/  @P2 STG.E.U16 [R42.64], R4 ;  /* 0x000000042a002986 */ /* 0x0007e2000c101508 */
[----:B------:R-:W-:-:S03]  /*3ff0*/  IADD3 R0, R53, 0x9, RZ ;  /* 0x0000000935007810 */ /* 0x000fc60007ffe0ff */
[----:B0-----:R0:W-:Y:S01]  /*4000*/  @P6 STG.E.U16 [R44.64], R28 ;  /* 0x0000001c2c006986 */ /* 0x0011e2000c101508 */
[----:B------:R-:W-:Y:S01]  /*4010*/  ISETP.LT.AND P6, PT, R52, c[0x0][0x178], !P5 ;  /* 0x00005e0034007a0c */ /* 0x000fe20006fc1270 */
[----:B-1----:R-:W-:Y:S01]  /*4020*/  IMAD.WIDE R38, R49, 0x2, R36 ;  /* 0x0000000231267825 */ /* 0x002fe200078e0224 */
[----:B------:R-:W-:-:S03]  /*4030*/  ISETP.LT.AND P5, PT, R51, c[0x0][0x178], !P5 ;  /* 0x00005e0033007a0c */ /* 0x000fc60006fa1270 */
[C---:B--2---:R-:W-:Y:S01]  /*4040*/  IMAD.WIDE R40, R49.reuse, 0x2, R2 ;  /* 0x0000000231287825 */ /* 0x044fe200078e0202 */
[----:B------:R-:W-:Y:S02]  /*4050*/  IADD3 R49, R49, c[0x0][0x198], RZ ;  /* 0x0000660031317a10 */ /* 0x000fe40007ffe0ff */
[----:B------:R-:W-:Y:S02]  /*4060*/  ISETP.GE.AND P4, PT, R0, c[0x0][0x17c], PT ;  /* 0x00005f0000007a0c */ /* 0x000fe40003f86270 */
[----:B------:R-:W-:Y:S01]  /*4070*/  PRMT R8, R4, 0x7632, R8 ;  /* 0x0000763204087816 */ /* 0x000fe20000000008 */
[----:B---3--:R-:W-:Y:S01]  /*4080*/  IMAD.WIDE R42, R49, 0x2, R36 ;  /* 0x00000002312a7825 */ /* 0x008fe200078e0224 */
[----:B------:R-:W-:Y:S02]  /*4090*/  IADD3 R0, R53, 0xa, RZ ;  /* 0x0000000a35007810 */ /* 0x000fe40007ffe0ff */
[----:B------:R-:W-:Y:S01]  /*40a0*/  PRMT R20, R28, 0x7632, R20 ;  /* 0x000076321c147816 */ /* 0x000fe20000000014 */
[C---:B0-----:R-:W-:Y:S01]  /*40b0*/  IMAD.WIDE R44, R49.reuse, 0x2, R2 ;  /* 0x00000002312c7825 */ /* 0x041fe200078e0202 */
[----:B------:R-:W-:Y:S01]  /*40c0*/  ISETP.GE.AND P0, PT, R0, c[0x0][0x17c], PT ;  /* 0x00005f0000007a0c */ /* 0x000fe20003f06270 */
[----:B------:R0:W-:Y:S01]  /*40d0*/  @P3 STG.E.U16 [R38.64], R8 ;  /* 0x0000000826003986 */ /* 0x0001e2000c101508 */
[----:B------:R-:W-:-:S03]  /*40e0*/  IADD3 R47, R49, c[0x0][0x198], RZ ;  /* 0x00006600312f7a10 */ /* 0x000fc60007ffe0ff */
[----:B------:R-:W-:Y:S01]  /*40f0*/  @P1 STG.E.U16 [R40.64], R20 ;  /* 0x0000001428001986 */ /* 0x000fe2000c101508 */
[C---:B------:R-:W-:Y:S02]  /*4100*/  ISETP.LT.AND P1, PT, R52.reuse, c[0x0][0x178], !P4 ;  /* 0x00005e0034007a0c */ /* 0x040fe40006721270 */
[C---:B------:R-:W-:Y:S01]  /*4110*/  ISETP.LT.AND P4, PT, R51.reuse, c[0x0][0x178], !P4 ;  /* 0x00005e0033007a0c */ /* 0x040fe20006781270 */
[----:B------:R1:W-:Y:S04]  /*4120*/  @P6 STG.E.U16 [R42.64], R33 ;  /* 0x000000212a006986 */ /* 0x0003e8000c101508 */
[----:B------:R-:W-:Y:S01]  /*4130*/  @P5 STG.E.U16 [R44.64], R21 ;  /* 0x000000152c005986 */ /* 0x000fe2000c101508 */
[----:B------:R-:W-:Y:S02]  /*4140*/  ISETP.LT.AND P5, PT, R52, c[0x0][0x178], !P0 ;  /* 0x00005e0034007a0c */ /* 0x000fe400047a1270 */
[----:B------:R-:W-:-:S02]  /*4150*/  ISETP.LT.AND P0, PT, R51, c[0x0][0x178], !P0 ;  /* 0x00005e0033007a0c */ /* 0x000fc40004701270 */
[----:B------:R-:W-:Y:S02]  /*4160*/  IADD3 R49, R47, c[0x0][0x198], RZ ;  /* 0x000066002f317a10 */ /* 0x000fe40007ffe0ff */
[----:B------:R-:W-:Y:S01]  /*4170*/  IADD3 R0, R53, 0xb, RZ ;  /* 0x0000000b35007810 */ /* 0x000fe20007ffe0ff */
[----:B0-----:R-:W-:Y:S01]  /*4180*/  IMAD.WIDE R38, R47, 0x2, R36 ;  /* 0x000000022f267825 */ /* 0x001fe200078e0224 */
[----:B------:R-:W-:Y:S02]  /*4190*/  PRMT R8, R33, 0x7632, R8 ;  /* 0x0000763221087816 */ /* 0x000fe40000000008 */
[----:B------:R-:W-:Y:S01]  /*41a0*/  PRMT R16, R21, 0x7632, R16 ;  /* 0x0000763215107816 */ /* 0x000fe20000000010 */
[----:B-1----:R-:W-:Y:S01]  /*41b0*/  IMAD.WIDE R32, R47, 0x2, R2 ;  /* 0x000000022f207825 */ /* 0x002fe200078e0202 */
[----:B------:R-:W-:Y:S02]  /*41c0*/  ISETP.GE.AND P2, PT, R0, c[0x0][0x17c], PT ;  /* 0x00005f0000007a0c */ /* 0x000fe40003f46270 */
[----:B------:R-:W-:Y:S01]  /*41d0*/  IADD3 R0, R53, 0xc, RZ ;  /* 0x0000000c35007810 */ /* 0x000fe20007ffe0ff */
[C---:B------:R-:W-:Y:S01]  /*41e0*/  IMAD.WIDE R40, R49.reuse, 0x2, R36 ;  /* 0x0000000231287825 */ /* 0x040fe200078e0224 */
[----:B------:R0:W-:Y:S03]  /*41f0*/  @P1 STG.E.U16 [R38.64], R8 ;  /* 0x0000000826001986 */ /* 0x0001e6000c101508 */
[----:B------:R-:W-:Y:S01]  /*4200*/  IMAD.WIDE R42, R49, 0x2, R2 ;  /* 0x00000002312a7825 */ /* 0x000fe200078e0202 */
[----:B------:R-:W-:Y:S01]  /*4210*/  @P4 STG.E.U16 [R32.64], R16 ;  /* 0x0000001020004986 */ /* 0x000fe2000c101508 */
[----:B------:R-:W-:-:S03]  /*4220*/  ISETP.GE.AND P3, PT, R0, c[0x0][0x17c], PT ;  /* 0x00005f0000007a0c */ /* 0x000fc60003f66270 */
[----:B------:R1:W-:Y:S01]  /*4230*/  @P5 STG.E.U16 [R40.64], R13 ;  /* 0x0000000d28005986 */ /* 0x0003e2000c101508 */
[----:B------:R-:W-:-:S03]  /*4240*/  IADD3 R49, R49, c[0x0][0x198], RZ ;  /* 0x0000660031317a10 */ /* 0x000fc60007ffe0ff */
[----:B------:R2:W-:Y:S01]  /*4250*/  @P0 STG.E.U16 [R42.64], R17 ;  /* 0x000000112a000986 */ /* 0x0005e2000c101508 */
[C---:B------:R-:W-:Y:S02]  /*4260*/  ISETP.LT.AND P0, PT, R52.reuse, c[0x0][0x178], !P2 ;  /* 0x00005e0034007a0c */ /* 0x040fe40005701270 */
[C---:B------:R-:W-:Y:S02]  /*4270*/  ISETP.LT.AND P2, PT, R51.reuse, c[0x0][0x178], !P2 ;  /* 0x00005e0033007a0c */ /* 0x040fe40005741270 */
[----:B------:R-:W-:Y:S02]  /*4280*/  ISETP.LT.AND P5, PT, R52, c[0x0][0x178], !P3 ;  /* 0x00005e0034007a0c */ /* 0x000fe40005fa1270 */
[----:B------:R-:W-:Y:S02]  /*4290*/  ISETP.LT.AND P3, PT, R51, c[0x0][0x178], !P3 ;  /* 0x00005e0033007a0c */ /* 0x000fe40005f61270 */
[C---:B0-----:R-:W-:Y:S01]  /*42a0*/  IADD3 R39, R49.reuse, c[0x0][0x198], RZ ;  /* 0x0000660031277a10 */ /* 0x041fe20007ffe0ff */
[----:B------:R-:W-:Y:S01]  /*42b0*/  IMAD.WIDE R20, R49, 0x2, R36 ;  /* 0x0000000231147825 */ /* 0x000fe200078e0224 */
[----:B------:R-:W-:-:S02]  /*42c0*/  PRMT R8, R13, 0x7632, R8 ;  /* 0x000076320d087816 */ /* 0x000fc40000000008 */
[----:B------:R-:W-:Y:S01]  /*42d0*/  IADD3 R0, R53, 0xd, RZ ;  /* 0x0000000d35007810 */ /* 0x000fe20007ffe0ff */
[----:B-1----:R-:W-:Y:S01]  /*42e0*/  IMAD.WIDE R12, R49, 0x2, R2 ;  /* 0x00000002310c7825 */ /* 0x002fe200078e0202 */
[----:B------:R-:W-:-:S03]  /*42f0*/  PRMT R24, R17, 0x7632, R24 ;  /* 0x0000763211187816 */ /* 0x000fc60000000018 */
[C---:B--2---:R-:W-:Y:S01]  /*4300*/  IMAD.WIDE R16, R39.reuse, 0x2, R36 ;  /* 0x0000000227107825 */ /* 0x044fe200078e0224 */
[----:B------:R-:W-:Y:S01]  /*4310*/  ISETP.GE.AND P6, PT, R0, c[0x0][0x17c], PT ;  /* 0x00005f0000007a0c */ /* 0x000fe20003fc6270 */
[----:B------:R-:W-:Y:S02]  /*4320*/  @P0 STG.E.U16 [R20.64], R8 ;  /* 0x0000000814000986 */ /* 0x000fe4000c101508 */
[----:B------:R-:W-:Y:S02]  /*4330*/  IMAD.WIDE R32, R39, 0x2, R2 ;  /* 0x0000000227207825 */ /* 0x000fe400078e0202 */
[----:B------:R0:W-:Y:S01]  /*4340*/  @P2 STG.E.U16 [R12.64], R24 ;  /* 0x000000180c002986 */ /* 0x0001e2000c101508 */
[----:B------:R-:W-:-:S03]  /*4350*/  IADD3 R4, R53, 0xe, RZ ;  /* 0x0000000e35047810 */ /* 0x000fc60007ffe0ff */
[----:B------:R1:W-:Y:S04]  /*4360*/  @P5 STG.E.U16 [R16.64], R9 ;  /* 0x0000000910005986 */ /* 0x0003e8000c101508 */
[----:B------:R2:W-:Y:S01]  /*4370*/  @P3 STG.E.U16 [R32.64], R25 ;  /* 0x0000001920003986 */ /* 0x0005e2000c101508 */
[----:B------:R-:W-:Y:S02]  /*4380*/  ISETP.LT.AND P3, PT, R52, c[0x0][0x178], !P6 ;  /* 0x00005e0034007a0c */ /* 0x000fe40007761270 */
[----:B------:R-:W-:Y:S02]  /*4390*/  ISETP.LT.AND P6, PT, R51, c[0x0][0x178], !P6 ;  /* 0x00005e0033007a0c */ /* 0x000fe400077c1270 */
[----:B------:R-:W-:Y:S02]  /*43a0*/  IADD3 R39, R39, c[0x0][0x198], RZ ;  /* 0x0000660027277a10 */ /* 0x000fe40007ffe0ff */
[----:B------:R-:W-:-:S02]  /*43b0*/  ISETP.GE.AND P1, PT, R4, c[0x0][0x17c], PT ;  /* 0x00005f0004007a0c */ /* 0x000fc40003f26270 */
[----:B------:R-:W-:Y:S01]  /*43c0*/  IADD3 R0, R53, 0xf, RZ ;  /* 0x0000000f35007810 */ /* 0x000fe20007ffe0ff */
[----:B0-----:R-:W-:Y:S01]  /*43d0*/  IMAD.WIDE R12, R39, 0x2, R36 ;  /* 0x00000002270c7825 */ /* 0x001fe200078e0224 */
[----:B-1----:R-:W-:Y:S02]  /*43e0*/  PRMT R17, R9, 0x7632, R17 ;  /* 0x0000763209117816 */ /* 0x002fe40000000011 */
[----:B------:R-:W-:Y:S01]  /*43f0*/  PRMT R21, R25, 0x7632, R21 ;  /* 0x0000763219157816 */ /* 0x000fe20000000015 */
[----:B------:R-:W-:Y:S01]  /*4400*/  IMAD.WIDE R8, R39, 0x2, R2 ;  /* 0x0000000227087825 */ /* 0x000fe200078e0202 */
[----:B------:R-:W-:Y:S02]  /*4410*/  ISETP.LT.AND P5, PT, R52, c[0x0][0x178], !P1 ;  /* 0x00005e0034007a0c */ /* 0x000fe40004fa1270 */
[----:B------:R-:W-:Y:S02]  /*4420*/  ISETP.LT.AND P1, PT, R51, c[0x0][0x178], !P1 ;  /* 0x00005e0033007a0c */ /* 0x000fe40004f21270 */
[----:B------:R-:W-:Y:S01]  /*4430*/  ISETP.GE.AND P4, PT, R0, c[0x0][0x17c], PT ;  /* 0x00005f0000007a0c */ /* 0x000fe20003f86270 */
[----:B------:R0:W-:Y:S01]  /*4440*/  @P3 STG.E.U16 [R12.64], R17 ;  /* 0x000000110c003986 */ /* 0x0001e2000c101508 */
[----:B--2---:R-:W-:-:S03]  /*4450*/  IADD3 R25, R39, c[0x0][0x198], RZ ;  /* 0x0000660027197a10 */ /* 0x004fc60007ffe0ff */
[----:B------:R1:W-:Y:S01]  /*4460*/  @P6 STG.E.U16 [R8.64], R21 ;  /* 0x0000001508006986 */ /* 0x0003e2000c101508 */
[----:B------:R-:W-:Y:S02]  /*4470*/  ISETP.LT.AND P6, PT, R52, c[0x0][0x178], !P4 ;  /* 0x00005e0034007a0c */ /* 0x000fe400067c1270 */
[----:B------:R-:W-:Y:S02]  /*4480*/  IADD3 R0, R53, 0x10, RZ ;  /* 0x0000001035007810 */ /* 0x000fe40007ffe0ff */
[----:B------:R-:W-:Y:S01]  /*4490*/  ISETP.LT.AND P4, PT, R51, c[0x0][0x178], !P4 ;  /* 0x00005e0033007a0c */ /* 0x000fe20006781270 */
[----:B0-----:R-:W-:Y:S01]  /*44a0*/  IMAD.WIDE R16, R25, 0x2, R36 ;  /* 0x0000000219107825 */ /* 0x001fe200078e0224 */
[----:B------:R-:W-:-:S03]  /*44b0*/  ISETP.GE.AND P0, PT, R0, c[0x0][0x17c], PT ;  /* 0x00005f0000007a0c */ /* 0x000fc60003f06270 */
[C---:B-1----:R-:W-:Y:S01]  /*44c0*/  IMAD.WIDE R20, R25.reuse, 0x2, R2 ;  /* 0x0000000219147825 */ /* 0x042fe200078e0202 */
[----:B------:R-:W-:Y:S01]  /*44d0*/  IADD3 R25, R25, c[0x0][0x198], RZ ;  /* 0x0000660019197a10 */ /* 0x000fe20007ffe0ff */
[----:B------:R0:W-:Y:S01]  /*44e0*/  @P5 STG.E.U16 [R16.64], R5 ;  /* 0x0000000510005986 */ /* 0x0001e2000c101508 */
[----:B------:R-:W-:Y:S02]  /*44f0*/  IADD3 R4, R53, 0x11, RZ ;  /* 0x0000001135047810 */ /* 0x000fe40007ffe0ff */
[----:B------:R-:W-:Y:S01]  /*4500*/  PRMT R24, R5, 0x7632, R24 ;  /* 0x0000763205187816 */ /* 0x000fe20000000018 */
[----:B------:R1:W-:Y:S01]  /*4510*/  @P1 STG.E.U16 [R20.64], R29 ;  /* 0x0000001d14001986 */ /* 0x0003e2000c101508 */
[----:B------:R-:W-:Y:S01]  /*4520*/  IMAD.WIDE R12, R25, 0x2, R36 ;  /* 0x00000002190c7825 */ /* 0x000fe200078e0224 */
[----:B------:R-:W-:Y:S02]  /*4530*/  PRMT R28, R29, 0x7632, R28 ;  /* 0x000076321d1c7816 */ /* 0x000fe4000000001c */
[----:B------:R-:W-:Y:S01]  /*4540*/  ISETP.LT.AND P1, PT, R52, c[0x0][0x178], !P0 ;  /* 0x00005e0034007a0c */ /* 0x000fe20004721270 */
[----:B------:R-:W-:Y:S01]  /*4550*/  IMAD.WIDE R8, R25, 0x2, R2 ;  /* 0x0000000219087825 */ /* 0x000fe200078e0202 */
[----:B------:R-:W-:-:S02]  /*4560*/  ISETP.GE.AND P2, PT, R4, c[0x0][0x17c], PT ;  /* 0x00005f0004007a0c */ /* 0x000fc40003f46270 */
[----:B------:R-:W-:Y:S01]  /*4570*/  ISETP.LT.AND P0, PT, R51, c[0x0][0x178], !P0 ;  /* 0x00005e0033007a0c */ /* 0x000fe20004701270 */
[----:B------:R2:W-:Y:S01]  /*4580*/  @P6 STG.E.U16 [R12.64], R24 ;  /* 0x000000180c006986 */ /* 0x0005e2000c101508 */
[----:B0-----:R-:W-:-:S03]  /*4590*/  IADD3 R17, R25, c[0x0][0x198], RZ ;  /* 0x0000660019117a10 */ /* 0x001fc60007ffe0ff */
[----:B------:R0:W-:Y:S01]  /*45a0*/  @P4 STG.E.U16 [R8.64], R28 ;  /* 0x0000001c08004986 */ /* 0x0001e2000c101508 */
[----:B------:R-:W-:Y:S01]  /*45b0*/  ISETP.LT.AND P4, PT, R52, c[0x0][0x178], !P2 ;  /* 0x00005e0034007a0c */ /* 0x000fe20005781270 */
[----:B------:R-:W-:Y:S01]  /*45c0*/  IMAD.WIDE R4, R17, 0x2, R36 ;  /* 0x0000000211047825 */ /* 0x000fe200078e0224 */
[----:B------:R-:W-:Y:S02]  /*45d0*/  IADD3 R0, R53, 0x12, RZ ;  /* 0x0000001235007810 */ /* 0x000fe40007ffe0ff */
[C---:B-1----:R-:W-:Y:S01]  /*45e0*/  IADD3 R21, R17.reuse, c[0x0][0x198], RZ ;  /* 0x0000660011157a10 */ /* 0x042fe20007ffe0ff */
[----:B------:R-:W-:Y:S01]  /*45f0*/  IMAD.WIDE R16, R17, 0x2, R2 ;  /* 0x0000000211107825 */ /* 0x000fe200078e0202 */
[----:B------:R-:W-:Y:S01]  /*4600*/  ISETP.GE.AND P3, PT, R0, c[0x0][0x17c], PT ;  /* 0x00005f0000007a0c */ /* 0x000fe20003f66270 */
[----:B------:R1:W-:Y:S01]  /*4610*/  @P1 STG.E.U16 [R4.64], R34 ;  /* 0x0000002204001986 */ /* 0x0003e2000c101508 */
[----:B------:R-:W-:Y:S01]  /*4620*/  IADD3 R0, R53, 0x13, RZ ;  /* 0x0000001335007810 */ /* 0x000fe20007ffe0ff */
[----:B--2---:R-:W-:Y:S01]  /*4630*/  IMAD.WIDE R12, R21, 0x2, R36 ;  /* 0x00000002150c7825 */ /* 0x004fe200078e0224 */
[----:B------:R-:W-:Y:S01]  /*4640*/  ISETP.LT.AND P2, PT, R51, c[0x0][0x178], !P2 ;  /* 0x00005e0033007a0c */ /* 0x000fe20005741270 */
[----:B------:R2:W-:Y:S01]  /*4650*/  @P0 STG.E.U16 [R16.64], R22 ;  /* 0x0000001610000986 */ /* 0x0005e2000c101508 */
[----:B------:R-:W-:-:S02]  /*4660*/  ISETP.GE.AND P5, PT, R0, c[0x0][0x17c], PT ;  /* 0x00005f0000007a0c */ /* 0x000fc40003fa6270 */
[----:B------:R-:W-:Y:S01]  /*4670*/  ISETP.LT.AND P0, PT, R52, c[0x0][0x178], !P3 ;  /* 0x00005e0034007a0c */ /* 0x000fe20005f01270 */
[----:B0-----:R-:W-:Y:S01]  /*4680*/  IMAD.WIDE R8, R21, 0x2, R2 ;  /* 0x0000000215087825 */ /* 0x001fe200078e0202 */
[----:B------:R-:W-:Y:S02]  /*4690*/  ISETP.LT.AND P3, PT, R51, c[0x0][0x178], !P3 ;  /* 0x00005e0033007a0c */ /* 0x000fe40005f61270 */
[----:B-1----:R-:W-:Y:S02]  /*46a0*/  PRMT R5, R34, 0x7632, R5 ;  /* 0x0000763222057816 */ /* 0x002fe40000000005 */
[----:B------:R-:W-:-:S03]  /*46b0*/  IADD3 R21, R21, c[0x0][0x198], RZ ;  /* 0x0000660015157a10 */ /* 0x000fc60007ffe0ff */
[----:B------:R0:W-:Y:S01]  /*46c0*/  @P4 STG.E.U16 [R12.64], R5 ;  /* 0x000000050c004986 */ /* 0x0001e2000c101508 */
[----:B------:R-:W-:Y:S02]  /*46d0*/  ISETP.LT.AND P4, PT, R52, c[0x0][0x178], !P5 ;  /* 0x00005e0034007a0c */ /* 0x000fe40006f81270 */
[----:B--2---:R-:W-:Y:S02]  /*46e0*/  PRMT R17, R22, 0x7632, R17 ;  /* 0x0000763216117816 */ /* 0x004fe40000000011 */
[----:B------:R-:W-:Y:S02]  /*46f0*/  IADD3 R0, R53, 0x14, RZ ;  /* 0x0000001435007810 */ /* 0x000fe40007ffe0ff */
[----:B------:R-:W-:Y:S01]  /*4700*/  IADD3 R25, R21, c[0x0][0x198], RZ ;  /* 0x0000660015197a10 */ /* 0x000fe20007ffe0ff */
[----:B------:R1:W-:Y:S01]  /*4710*/  @P2 STG.E.U16 [R8.64], R17 ;  /* 0x0000001108002986 */ /* 0x0003e2000c101508 */
[----:B------:R-:W-:Y:S01]  /*4720*/  ISETP.LT.AND P5, PT, R51, c[0x0][0x178], !P5 ;  /* 0x00005e0033007a0c */ /* 0x000fe20006fa1270 */
[----:B0-----:R-:W-:Y:S01]  /*4730*/  IMAD.WIDE R4, R21, 0x2, R36 ;  /* 0x0000000215047825 */ /* 0x001fe200078e0224 */
[----:B------:R-:W-:-:S03]  /*4740*/  ISETP.GE.AND P6, PT, R0, c[0x0][0x17c], PT ;  /* 0x00005f0000007a0c */ /* 0x000fc60003fc6270 */
[----:B------:R-:W-:Y:S01]  /*4750*/  IMAD.WIDE R12, R21, 0x2, R2 ;  /* 0x00000002150c7825 */ /* 0x000fe200078e0202 */
[----:B------:R0:W-:Y:S01]  /*4760*/  @P0 STG.E.U16 [R4.64], R14 ;  /* 0x0000000e04000986 */ /* 0x0001e2000c101508 */
[----:B-1----:R-:W-:Y:S02]  /*4770*/  PRMT R9, R14, 0x7632, R9 ;  /* 0x000076320e097816 */ /* 0x002fe40000000009 */
[----:B------:R-:W-:Y:S01]  /*4780*/  IMAD.WIDE R16, R25, 0x2, R36 ;  /* 0x0000000219107825 */ /* 0x000fe200078e0224 */
[----:B------:R-:W-:Y:S01]  /*4790*/  @P3 STG.E.U16 [R12.64], R18 ;  /* 0x000000120c003986 */ /* 0x000fe2000c101508 */
[----:B------:R-:W-:Y:S02]  /*47a0*/  IADD3 R0, R53, 0x15, RZ ;  /* 0x0000001535007810 */ /* 0x000fe40007ffe0ff */
[----:B------:R-:W-:Y:S01]  /*47b0*/  ISETP.LT.AND P3, PT, R52, c[0x0][0x178], !P6 ;  /* 0x00005e0034007a0c */ /* 0x000fe20007761270 */
[----:B------:R1:W-:Y:S01]  /*47c0*/  @P4 STG.E.U16 [R16.64], R9 ;  /* 0x0000000910004986 */ /* 0x0003e2000c101508 */
[----:B------:R-:W-:-:S02]  /*47d0*/  ISETP.LT.AND P6, PT, R51, c[0x0][0x178], !P6 ;  /* 0x00005e0033007a0c */ /* 0x000fc400077c1270 */
[C---:B------:R-:W-:Y:S02]  /*47e0*/  IADD3 R29, R25.reuse, c[0x0][0x198], RZ ;  /* 0x00006600191d7a10 */ /* 0x040fe40007ffe0ff */
[----:B0-----:R-:W-:Y:S02]  /*47f0*/  PRMT R5, R18, 0x7632, R5 ;  /* 0x0000763212057816 */ /* 0x001fe40000000005 */
[----:B------:R-:W-:Y:S01]  /*4800*/  ISETP.GE.AND P1, PT, R0, c[0x0][0x17c], PT ;  /* 0x00005f0000007a0c */ /* 0x000fe20003f26270 */
[----:B-1----:R-:W-:Y:S01]  /*4810*/  IMAD.WIDE R8, R25, 0x2, R2 ;  /* 0x0000000219087825 */ /* 0x002fe200078e0202 */
[----:B------:R-:W-:Y:S02]  /*4820*/  IADD3 R0, R53, 0x16, RZ ;  /* 0x0000001635007810 */ /* 0x000fe40007ffe0ff */
[----:B------:R-:W-:Y:S01]  /*4830*/  ISETP.LT.AND P4, PT, R52, c[0x0][0x178], !P1 ;  /* 0x00005e0034007a0c */ /* 0x000fe20004f81270 */
[----:B------:R-:W-:Y:S01]  /*4840*/  IMAD.WIDE R20, R29, 0x2, R36 ;  /* 0x000000021d147825 */ /* 0x000fe200078e0224 */
[----:B------:R0:W-:Y:S01]  /*4850*/  @P5 STG.E.U16 [R8.64], R5 ;  /* 0x0000000508005986 */ /* 0x0001e2000c101508 */
[----:B------:R-:W-:-:S02]  /*4860*/  ISETP.GE.AND P2, PT, R0, c[0x0][0x17c], PT ;  /* 0x00005f0000007a0c */ /* 0x000fc40003f46270 */
[----:B------:R-:W-:Y:S01]  /*4870*/  IADD3 R25, R29, c[0x0][0x198], RZ ;  /* 0x000066001d197a10 */ /* 0x000fe20007ffe0ff */
[----:B------:R1:W-:Y:S01]  /*4880*/  @P3 STG.E.U16 [R20.64], R10 ;  /* 0x0000000a14003986 */ /* 0x0003e2000c101508 */
[----:B------:R-:W-:Y:S01]  /*4890*/  ISETP.LT.AND P1, PT, R51, c[0x0][0x178], !P1 ;  /* 0x00005e0033007a0c */ /* 0x000fe20004f21270 */
[----:B0-----:R-:W-:Y:S01]  /*48a0*/  IMAD.WIDE R4, R29, 0x2, R2 ;  /* 0x000000021d047825 */ /* 0x001fe200078e0202 */
[----:B------:R-:W-:-:S04]  /*48b0*/  PRMT R9, R10, 0x7632, R9 ;  /* 0x000076320a097816 */ /* 0x000fc80000000009 */
[----:B------:R0:W-:Y:S01]  /*48c0*/  @P6 STG.E.U16 [R4.64], R26 ;  /* 0x0000001a04006986 */ /* 0x0001e2000c101508 */
[----:B------:R-:W-:Y:S01]  /*48d0*/  ISETP.LT.AND P6, PT, R52, c[0x0][0x178], !P2 ;  /* 0x00005e0034007a0c */ /* 0x000fe200057c1270 */
[----:B------:R-:W-:Y:S01]  /*48e0*/  IMAD.WIDE R12, R25, 0x2, R36 ;  /* 0x00000002190c7825 */ /* 0x000fe200078e0224 */
[----:B------:R-:W-:Y:S02]  /*48f0*/  ISETP.LT.AND P2, PT, R51, c[0x0][0x178], !P2 ;  /* 0x00005e0033007a0c */ /* 0x000fe40005741270 */
[----:B-1----:R-:W-:Y:S02]  /*4900*/  IADD3 R21, R25, c[0x0][0x198], RZ ;  /* 0x0000660019157a10 */ /* 0x002fe40007ffe0ff */
[----:B------:R-:W-:Y:S01]  /*4910*/  IADD3 R0, R53, 0x17, RZ ;  /* 0x0000001735007810 */ /* 0x000fe20007ffe0ff */
[----:B------:R1:W-:Y:S01]  /*4920*/  @P4 STG.E.U16 [R12.64], R9 ;  /* 0x000000090c004986 */ /* 0x0003e2000c101508 */
[----:B------:R-:W-:Y:S01]  /*4930*/  PRMT R14, R26, 0x7632, R14 ;  /* 0x000076321a0e7816 */ /* 0x000fe2000000000e */
[----:B------:R-:W-:Y:S01]  /*4940*/  IMAD.WIDE R16, R21, 0x2, R36 ;  /* 0x0000000215107825 */ /* 0x000fe200078e0224 */
[----:B------:R-:W-:-:S02]  /*4950*/  ISETP.GE.AND P0, PT, R0, c[0x0][0x17c], PT ;  /* 0x00005f0000007a0c */ /* 0x000fc40003f06270 */
[----:B------:R-:W-:Y:S01]  /*4960*/  IADD3 R0, R53, 0x18, RZ ;  /* 0x0000001835007810 */ /* 0x000fe20007ffe0ff */
[----:B0-----:R-:W-:-:S04]  /*4970*/  IMAD.WIDE R4, R21, 0x2, R2 ;  /* 0x0000000215047825 */ /* 0x001fc800078e0202 */
[----:B-1----:R-:W-:Y:S01]  /*4980*/  IMAD.WIDE R8, R25, 0x2, R2 ;  /* 0x0000000219087825 */ /* 0x002fe200078e0202 */
[----:B------:R-:W-:-:S04]  /*4990*/  ISETP.GE.AND P5, PT, R0, c[0x0][0x17c], PT ;  /* 0x00005f0000007a0c */ /* 0x000fc80003fa6270 */
[----:B------:R0:W-:Y:S01]  /*49a0*/  @P1 STG.E.U16 [R8.64], R14 ;  /* 0x0000000e08001986 */ /* 0x0001e2000c101508 */
[----:B------:R-:W-:-:S03]  /*49b0*/  IADD3 R13, R21, c[0x0][0x198], RZ ;  /* 0x00006600150d7a10 */ /* 0x000fc60007ffe0ff */
[----:B------:R1:W-:Y:S01]  /*49c0*/  @P6 STG.E.U16 [R16.64], R6 ;  /* 0x0000000610006986 */ /* 0x0003e2000c101508 */
[C---:B------:R-:W-:Y:S02]  /*49d0*/  ISETP.LT.AND P6, PT, R52.reuse, c[0x0][0x178], !P0 ;  /* 0x00005e0034007a0c */ /* 0x040fe400047c1270 */
[----:B------:R-:W-:Y:S01]  /*49e0*/  ISETP.LT.AND P0, PT, R51, c[0x0][0x178], !P0 ;  /* 0x00005e0033007a0c */ /* 0x000fe20004701270 */
[----:B------:R2:W-:Y:S01]  /*49f0*/  @P2 STG.E.U16 [R4.64], R30 ;  /* 0x0000001e04002986 */ /* 0x0005e2000c101508 */
[----:B------:R-:W-:Y:S02]  /*4a00*/  IADD3 R10, R53, 0x1a, RZ ;  /* 0x0000001a350a7810 */ /* 0x000fe40007ffe0ff */
[----:B------:R-:W-:Y:S02]  /*4a10*/  ISETP.LT.AND P2, PT, R52, c[0x0][0x178], !P5 ;  /* 0x00005e0034007a0c */ /* 0x000fe40006f41270 */
[C---:B------:R-:W-:Y:S01]  /*4a20*/  IADD3 R21, R13.reuse, c[0x0][0x198], RZ ;  /* 0x000066000d157a10 */ /* 0x040fe20007ffe0ff */
[----:B0-----:R-:W-:Y:S01]  /*4a30*/  IMAD.WIDE R8, R13, 0x2, R36 ;  /* 0x000000020d087825 */ /* 0x001fe200078e0224 */
[----:B------:R-:W-:-:S02]  /*4a40*/  IADD3 R0, R53, 0x19, RZ ;  /* 0x0000001935007810 */ /* 0x000fc40007ffe0ff */
[----:B------:R-:W-:Y:S01]  /*4a50*/  ISETP.GE.AND P4, PT, R10, c[0x0][0x17c], PT ;  /* 0x00005f000a007a0c */ /* 0x000fe20003f86270 */
[----:B------:R-:W-:Y:S01]  /*4a60*/  IMAD.WIDE R12, R13, 0x2, R2 ;  /* 0x000000020d0c7825 */ /* 0x000fe200078e0202 */
[----:B------:R-:W-:Y:S02]  /*4a70*/  PRMT R10, R6, 0x7632, R10 ;  /* 0x00007632060a7816 */ /* 0x000fe4000000000a */
[----:B-1----:R-:W-:Y:S01]  /*4a80*/  PRMT R17, R30, 0x7632, R17 ;  /* 0x000076321e117816 */ /* 0x002fe20000000011 */
[----:B--2---:R-:W-:Y:S01]  /*4a90*/  IMAD.WIDE R4, R21, 0x2, R36 ;  /* 0x0000000215047825 */ /* 0x004fe200078e0224 */
[----:B------:R-:W-:Y:S01]  /*4aa0*/  ISETP.GE.AND P3, PT, R0, c[0x0][0x17c], PT ;  /* 0x00005f0000007a0c */ /* 0x000fe20003f66270 */
[----:B------:R-:W-:Y:S01]  /*4ab0*/  @P6 STG.E.U16 [R8.64], R10 ;  /* 0x0000000a08006986 */ /* 0x000fe2000c101508 */
[----:B------:R-:W-:-:S03]  /*4ac0*/  ISETP.LT.AND P5, PT, R51, c[0x0][0x178], !P5 ;  /* 0x00005e0033007a0c */ /* 0x000fc60006fa1270 */
[----:B------:R0:W-:Y:S01]  /*4ad0*/  @P0 STG.E.U16 [R12.64], R17 ;  /* 0x000000110c000986 */ /* 0x0001e2000c101508 */
[C---:B------:R-:W-:Y:S02]  /*4ae0*/  ISETP.LT.AND P0, PT, R52.reuse, c[0x0][0x178], !P3 ;  /* 0x00005e0034007a0c */ /* 0x040fe40005f01270 */
[----:B------:R-:W-:Y:S01]  /*4af0*/  ISETP.LT.AND P3, PT, R51, c[0x0][0x178], !P3 ;  /* 0x00005e0033007a0c */ /* 0x000fe20005f61270 */
[----:B------:R1:W-:Y:S01]  /*4b00*/  @P2 STG.E.U16 [R4.64], R35 ;  /* 0x0000002304002986 */ /* 0x0003e2000c101508 */
[----:B------:R-:W-:Y:S02]  /*4b10*/  ISETP.LT.AND P2, PT, R52, c[0x0][0x178], !P4 ;  /* 0x00005e0034007a0c */ /* 0x000fe40006741270 */
[----:B------:R-:W-:Y:S01]  /*4b20*/  IADD3 R0, R53, 0x1b, RZ ;  /* 0x0000001b35007810 */ /* 0x000fe20007ffe0ff */
[C---:B0-----:R-:W-:Y:S01]  /*4b30*/  IMAD.WIDE R16, R21.reuse, 0x2, R2 ;  /* 0x0000000215107825 */ /* 0x041fe200078e0202 */
[----:B------:R-:W-:-:S04]  /*4b40*/  IADD3 R21, R21, c[0x0][0x198], RZ ;  /* 0x0000660015157a10 */ /* 0x000fc80007ffe0ff */
[C---:B------:R-:W-:Y:S01]  /*4b50*/  IADD3 R25, R21.reuse, c[0x0][0x198], RZ ;  /* 0x0000660015197a10 */ /* 0x040fe20007ffe0ff */
[----:B------:R-:W-:Y:S01]  /*4b60*/  IMAD.WIDE R8, R21, 0x2, R36 ;  /* 0x0000000215087825 */ /* 0x000fe200078e0224 */
[----:B------:R-:W-:Y:S02]  /*4b70*/  PRMT R14, R35, 0x7632, R14 ;  /* 0x00007632230e7816 */ /* 0x000fe4000000000e */
[----:B------:R-:W-:Y:S01]  /*4b80*/  ISETP.GE.AND P1, PT, R0, c[0x0][0x17c], PT ;  /* 0x00005f0000007a0c */ /* 0x000fe20003f26270 */
[----:B-1----:R-:W-:Y:S01]  /*4b90*/  IMAD.WIDE R4, R21, 0x2, R2 ;  /* 0x0000000215047825 */ /* 0x002fe200078e0202 */
[----:B------:R-:W-:Y:S02]  /*4ba0*/  PRMT R18, R23, 0x7632, R18 ;  /* 0x0000763217127816 */ /* 0x000fe40000000012 */
[----:B------:R-:W-:Y:S01]  /*4bb0*/  IADD3 R0, R53, 0x1c, RZ ;  /* 0x0000001c35007810 */ /* 0x000fe20007ffe0ff */
[----:B------:R-:W-:Y:S01]  /*4bc0*/  IMAD.WIDE R12, R25, 0x2, R36 ;  /* 0x00000002190c7825 */ /* 0x000fe200078e0224 */
[----:B------:R0:W-:Y:S01]  /*4bd0*/  @P5 STG.E.U16 [R16.64], R23 ;  /* 0x0000001710005986 */ /* 0x0001e2000c101508 */
[----:B------:R-:W-:-:S02]  /*4be0*/  ISETP.LT.AND P4, PT, R51, c[0x0][0x178], !P4 ;  /* 0x00005e0033007a0c */ /* 0x000fc40006781270 */
[----:B------:R-:W-:Y:S01]  /*4bf0*/  ISETP.GE.AND P6, PT, R0, c[0x0][0x17c], PT ;  /* 0x00005f0000007a0c */ /* 0x000fe20003fc6270 */
[----:B------:R1:W-:Y:S04]  /*4c00*/  @P0 STG.E.U16 [R8.64], R14 ;  /* 0x0000000e08000986 */ /* 0x0003e8000c101508 */
[----:B------:R2:W-:Y:S01]  /*4c10*/  @P3 STG.E.U16 [R4.64], R18 ;  /* 0x0000001204003986 */ /* 0x0005e2000c101508 */
[----:B------:R-:W-:-:S03]  /*4c20*/  ISETP.LT.AND P3, PT, R52, c[0x0][0x178], !P6 ;  /* 0x00005e0034007a0c */ /* 0x000fc60007761270 */
[----:B------:R3:W-:Y:S01]  /*4c30*/  @P2 STG.E.U16 [R12.64], R15 ;  /* 0x0000000f0c002986 */ /* 0x0007e2000c101508 */
[----:B------:R-:W-:Y:S02]  /*4c40*/  ISETP.LT.AND P2, PT, R52, c[0x0][0x178], !P1 ;  /* 0x00005e0034007a0c */ /* 0x000fe40004f41270 */
[----:B------:R-:W-:Y:S02]  /*4c50*/  ISETP.LT.AND P1, PT, R51, c[0x0][0x178], !P1 ;  /* 0x00005e0033007a0c */ /* 0x000fe40004f21270 */
[----:B0-----:R-:W-:Y:S02]  /*4c60*/  IADD3 R17, R25, c[0x0][0x198], RZ ;  /* 0x0000660019117a10 */ /* 0x001fe40007ffe0ff */
[----:B------:R-:W-:Y:S02]  /*4c70*/  IADD3 R6, R53, 0x1d, RZ ;  /* 0x0000001d35067810 */ /* 0x000fe40007ffe0ff */
[----:B------:R-:W-:Y:S01]  /*4c80*/  IADD3 R21, R17, c[0x0][0x198], RZ ;  /* 0x0000660011157a10 */ /* 0x000fe20007ffe0ff */
[----:B-1----:R-:W-:Y:S01]  /*4c90*/  IMAD.WIDE R8, R25, 0x2, R2 ;  /* 0x0000000219087825 */ /* 0x002fe200078e0202 */
[----:B------:R-:W-:-:S02]  /*4ca0*/  IADD3 R0, R53, 0x1e, RZ ;  /* 0x0000001e35007810 */ /* 0x000fc40007ffe0ff */
[----:B------:R-:W-:Y:S01]  /*4cb0*/  ISETP.GE.AND P5, PT, R6, c[0x0][0x17c], PT ;  /* 0x00005f0006007a0c */ /* 0x000fe20003fa6270 */
[----:B--2---:R-:W-:Y:S01]  /*4cc0*/  IMAD.WIDE R4, R17, 0x2, R36 ;  /* 0x0000000211047825 */ /* 0x004fe200078e0224 */
[----:B------:R-:W-:Y:S02]  /*4cd0*/  PRMT R6, R15, 0x7632, R6 ;  /* 0x000076320f067816 */ /* 0x000fe40000000006 */
[----:B------:R-:W-:Y:S01]  /*4ce0*/  PRMT R10, R19, 0x7632, R10 ;  /* 0x00007632130a7816 */ /* 0x000fe2000000000a */
[----:B---3--:R-:W-:Y:S01]  /*4cf0*/  IMAD.WIDE R12, R17, 0x2, R2 ;  /* 0x00000002110c7825 */ /* 0x008fe200078e0202 */
[----:B------:R-:W-:Y:S01]  /*4d00*/  ISETP.GE.AND P0, PT, R0, c[0x0][0x17c], PT ;  /* 0x00005f0000007a0c */ /* 0x000fe20003f06270 */
[----:B------:R0:W-:Y:S02]  /*4d10*/  @P4 STG.E.U16 [R8.64], R19 ;  /* 0x0000001308004986 */ /* 0x0001e4000c101508 */
[----:B------:R-:W-:Y:S01]  /*4d20*/  IMAD.WIDE R14, R21, 0x2, R36 ;  /* 0x00000002150e7825 */ /* 0x000fe200078e0224 */
[----:B------:R-:W-:Y:S01]  /*4d30*/  IADD3 R0, R53, 0x1f, RZ ;  /* 0x0000001f35007810 */ /* 0x000fe20007ffe0ff */
[----:B------:R1:W-:Y:S01]  /*4d40*/  @P2 STG.E.U16 [R4.64], R6 ;  /* 0x0000000604002986 */ /* 0x0003e2000c101508 */
[----:B------:R-:W-:-:S02]  /*4d50*/  ISETP.LT.AND P6, PT, R51, c[0x0][0x178], !P6 ;  /* 0x00005e0033007a0c */ /* 0x000fc400077c1270 */
[----:B------:R-:W-:Y:S01]  /*4d60*/  IADD3 R17, R21, c[0x0][0x198], RZ ;  /* 0x0000660015117a10 */ /* 0x000fe20007ffe0ff */
[----:B------:R-:W-:Y:S01]  /*4d70*/  @P1 STG.E.U16 [R12.64], R10 ;  /* 0x0000000a0c001986 */ /* 0x000fe2000c101508 */
[----:B------:R-:W-:-:S03]  /*4d80*/  ISETP.GE.AND P4, PT, R0, c[0x0][0x17c], PT ;  /* 0x00005f0000007a0c */ /* 0x000fc60003f86270 */
[----:B------:R2:W-:Y:S01]  /*4d90*/  @P3 STG.E.U16 [R14.64], R11 ;  /* 0x0000000b0e003986 */ /* 0x0005e2000c101508 */
[C---:B------:R-:W-:Y:S02]  /*4da0*/  ISETP.LT.AND P3, PT, R52.reuse, c[0x0][0x178], !P5 ;  /* 0x00005e0034007a0c */ /* 0x040fe40006f61270 */
[C---:B------:R-:W-:Y:S02]  /*4db0*/  ISETP.LT.AND P5, PT, R51.reuse, c[0x0][0x178], !P5 ;  /* 0x00005e0033007a0c */ /* 0x040fe40006fa1270 */
[C---:B------:R-:W-:Y:S02]  /*4dc0*/  ISETP.LT.AND P2, PT, R52.reuse, c[0x0][0x178], !P0 ;  /* 0x00005e0034007a0c */ /* 0x040fe40004741270 */
[----:B------:R-:W-:Y:S02]  /*4dd0*/  ISETP.LT.AND P0, PT, R51, c[0x0][0x178], !P0 ;  /* 0x00005e0033007a0c */ /* 0x000fe40004701270 */
[----:B0-----:R-:W-:Y:S02]  /*4de0*/  IADD3 R19, R17, c[0x0][0x198], RZ ;  /* 0x0000660011137a10 */ /* 0x001fe40007ffe0ff */
[----:B------:R-:W-:Y:S01]  /*4df0*/  ISETP.LT.AND P1, PT, R52, c[0x0][0x178], !P4 ;  /* 0x00005e0034007a0c */ /* 0x000fe20006721270 */
[----:B-1----:R-:W-:Y:S01]  /*4e00*/  IMAD.WIDE R4, R21, 0x2, R2 ;  /* 0x0000000215047825 */ /* 0x002fe200078e0202 */
[----:B------:R-:W-:-:S02]  /*4e10*/  ISETP.LT.AND P4, PT, R51, c[0x0][0x178], !P4 ;  /* 0x00005e0033007a0c */ /* 0x000fc40006781270 */
[----:B------:R-:W-:Y:S01]  /*4e20*/  IADD3 R21, R19, c[0x0][0x198], RZ ;  /* 0x0000660013157a10 */ /* 0x000fe20007ffe0ff */
[----:B------:R-:W-:Y:S01]  /*4e30*/  IMAD.WIDE R8, R17, 0x2, R36 ;  /* 0x0000000211087825 */ /* 0x000fe200078e0224 */
[----:B------:R-:W-:Y:S02]  /*4e40*/  PRMT R0, R11, 0x7632, R0 ;  /* 0x000076320b007816 */ /* 0x000fe40000000000 */
[----:B------:R-:W-:Y:S01]  /*4e50*/  PRMT R6, R27, 0x7632, R6 ;  /* 0x000076321b067816 */ /* 0x000fe20000000006 */
[----:B--2---:R-:W-:Y:S01]  /*4e60*/  IMAD.WIDE R10, R17, 0x2, R2 ;  /* 0x00000002110a7825 */ /* 0x004fe200078e0202 */
[----:B------:R0:W-:Y:S01]  /*4e70*/  @P6 STG.E.U16 [R4.64], R27 ;  /* 0x0000001b04006986 */ /* 0x0001e2000c101508 */
[----:B------:R-:W-:Y:S02]  /*4e80*/  PRMT R18, R7, 0x7632, R18 ;  /* 0x0000763207127816 */ /* 0x000fe40000000012 */
[C---:B------:R-:W-:Y:S01]  /*4e90*/  IMAD.WIDE R12, R19.reuse, 0x2, R36 ;  /* 0x00000002130c7825 */ /* 0x040fe200078e0224 */
[----:B------:R0:W-:Y:S03]  /*4ea0*/  @P3 STG.E.U16 [R8.64], R0 ;  /* 0x0000000008003986 */ /* 0x0001e6000c101508 */
[----:B------:R-:W-:Y:S01]  /*4eb0*/  IMAD.WIDE R14, R19, 0x2, R2 ;  /* 0x00000002130e7825 */ /* 0x000fe200078e0202 */
[----:B------:R0:W-:Y:S03]  /*4ec0*/  @P5 STG.E.U16 [R10.64], R6 ;  /* 0x000000060a005986 */ /* 0x0001e6000c101508 */
[C---:B------:R-:W-:Y:S01]  /*4ed0*/  IMAD.WIDE R36, R21.reuse, 0x2, R36 ;  /* 0x0000000215247825 */ /* 0x040fe200078e0224 */
[----:B------:R0:W-:Y:S04]  /*4ee0*/  @P2 STG.E.U16 [R12.64], R7 ;  /* 0x000000070c002986 */ /* 0x0001e8000c101508 */
[----:B------:R0:W-:Y:S01]  /*4ef0*/  @P0 STG.E.U16 [R14.64], R31 ;  /* 0x0000001f0e000986 */ /* 0x0001e2000c101508 */
[----:B------:R-:W-:-:S03]  /*4f00*/  IMAD.WIDE R2, R21, 0x2, R2 ;  /* 0x0000000215027825 */ /* 0x000fc600078e0202 */
[----:B------:R0:W-:Y:S01]  /*4f10*/  @P1 STG.E.U16 [R36.64], R18 ;  /* 0x0000001224001986 */ /* 0x0001e2000c101508 */
[----:B------:R-:W-:Y:S05]  /*4f20*/  @!P4 EXIT ;  /* 0x000000000000c94d */ /* 0x000fea0003800000 */
[----:B0-----:R-:W-:-:S05]  /*4f30*/  PRMT R31, R31, 0x7632, R31 ;  /* 0x000076321f1f7816 */ /* 0x001fca000000001f */
[----:B------:R-:W-:Y:S01]  /*4f40*/  STG.E.U16 [R2.64], R31 ;  /* 0x0000001f02007986 */ /* 0x000fe2000c101508 */
[----:B------:R-:W-:Y:S05]  /*4f50*/  EXIT ;  /* 0x000000000000794d */ /* 0x000fea0003800000 */
.L_x_4:
[----:B------:R-:W-:-:S00]  /*4f60*/  BRA `(.L_x_4) ;  /* 0xfffffff000007947 */ /* 0x000fc0000383ffff */
[----:B------:R-:W-:-:S00]  /*4f70*/  NOP ;  /* 0x0000000000007918 */ /* 0x000fc00000000000 */
        /* <DEDUP_REMOVED lines=8> */
.L_x_5:


//--------------------- .nv.shared.matmul_kernel  --------------------------
	.section	.nv.shared.matmul_kernel,"aw",@nobits
	.sectionflags	@""
	.align	16
